//
// Generated by NVIDIA NVVM Compiler
//
// Compiler Build ID: CL-36424714
// Cuda compilation tools, release 13.0, V13.0.88
// Based on NVVM 20.0.0
//

.version 9.0
.target sm_100
.address_size 64

	// .globl	_ZN8pygpukit3ops2nn28layer_norm_simple_f32_kernelEPKfPfiiif
// _ZZN8pygpukit3ops2nn28layer_norm_simple_f32_kernelEPKfPfiiifE10shared_sum has been demoted
// _ZZN8pygpukit3ops2nn28layer_norm_simple_f32_kernelEPKfPfiiifE4mean has been demoted
// _ZZN8pygpukit3ops2nn28layer_norm_simple_f32_kernelEPKfPfiiifE7inv_std has been demoted
// _ZZN8pygpukit3ops2nn30layer_norm_modulate_f32_kernelEPKfS3_S3_PfiiifE10shared_sum has been demoted
// _ZZN8pygpukit3ops2nn30layer_norm_modulate_f32_kernelEPKfS3_S3_PfiiifE4mean has been demoted
// _ZZN8pygpukit3ops2nn30layer_norm_modulate_f32_kernelEPKfS3_S3_PfiiifE7inv_std has been demoted

.visible .entry _ZN8pygpukit3ops2nn28layer_norm_simple_f32_kernelEPKfPfiiif(
	.param .u64 .ptr .align 1 _ZN8pygpukit3ops2nn28layer_norm_simple_f32_kernelEPKfPfiiif_param_0,
	.param .u64 .ptr .align 1 _ZN8pygpukit3ops2nn28layer_norm_simple_f32_kernelEPKfPfiiif_param_1,
	.param .u32 _ZN8pygpukit3ops2nn28layer_norm_simple_f32_kernelEPKfPfiiif_param_2,
	.param .u32 _ZN8pygpukit3ops2nn28layer_norm_simple_f32_kernelEPKfPfiiif_param_3,
	.param .u32 _ZN8pygpukit3ops2nn28layer_norm_simple_f32_kernelEPKfPfiiif_param_4,
	.param .f32 _ZN8pygpukit3ops2nn28layer_norm_simple_f32_kernelEPKfPfiiif_param_5
)
{
	.reg .pred 	%p<41>;
	.reg .b32 	%r<74>;
	.reg .b32 	%f<81>;
	.reg .b64 	%rd<18>;
	// demoted variable
	.shared .align 4 .b8 _ZZN8pygpukit3ops2nn28layer_norm_simple_f32_kernelEPKfPfiiifE10shared_sum[128];
	// demoted variable
	.shared .align 4 .f32 _ZZN8pygpukit3ops2nn28layer_norm_simple_f32_kernelEPKfPfiiifE4mean;
	// demoted variable
	.shared .align 4 .f32 _ZZN8pygpukit3ops2nn28layer_norm_simple_f32_kernelEPKfPfiiifE7inv_std;
	ld.param.u64 	%rd4, [_ZN8pygpukit3ops2nn28layer_norm_simple_f32_kernelEPKfPfiiif_param_0];
	ld.param.u64 	%rd5, [_ZN8pygpukit3ops2nn28layer_norm_simple_f32_kernelEPKfPfiiif_param_1];
	ld.param.u32 	%r16, [_ZN8pygpukit3ops2nn28layer_norm_simple_f32_kernelEPKfPfiiif_param_2];
	ld.param.u32 	%r17, [_ZN8pygpukit3ops2nn28layer_norm_simple_f32_kernelEPKfPfiiif_param_3];
	ld.param.u32 	%r15, [_ZN8pygpukit3ops2nn28layer_norm_simple_f32_kernelEPKfPfiiif_param_4];
	ld.param.f32 	%f19, [_ZN8pygpukit3ops2nn28layer_norm_simple_f32_kernelEPKfPfiiif_param_5];
	mov.u32 	%r1, %ctaid.x;
	div.s32 	%r18, %r1, %r17;
	setp.ge.s32 	%p2, %r18, %r16;
	@%p2 bra 	$L__BB0_25;
	cvta.to.global.u64 	%rd6, %rd4;
	mul.lo.s32 	%r19, %r15, %r1;
	cvt.s64.s32 	%rd1, %r19;
	mul.wide.s32 	%rd7, %r19, 4;
	add.s64 	%rd2, %rd6, %rd7;
	mov.u32 	%r73, %tid.x;
	setp.ge.s32 	%p3, %r73, %r15;
	mov.f32 	%f75, 0f00000000;
	@%p3 bra 	$L__BB0_4;
	mov.f32 	%f75, 0f00000000;
	mov.u32 	%r3, %ntid.x;
	mov.u32 	%r71, %r73;
$L__BB0_3:
	mul.wide.s32 	%rd8, %r71, 4;
	add.s64 	%rd9, %rd2, %rd8;
	ld.global.nc.f32 	%f22, [%rd9];
	add.f32 	%f75, %f75, %f22;
	add.s32 	%r71, %r71, %r3;
	setp.lt.s32 	%p4, %r71, %r15;
	@%p4 bra 	$L__BB0_3;
$L__BB0_4:
	mov.b32 	%r20, %f75;
	shfl.sync.down.b32	%r21|%p5, %r20, 16, 31, -1;
	mov.b32 	%f23, %r21;
	add.f32 	%f24, %f75, %f23;
	mov.b32 	%r22, %f24;
	shfl.sync.down.b32	%r23|%p6, %r22, 8, 31, -1;
	mov.b32 	%f25, %r23;
	add.f32 	%f26, %f24, %f25;
	mov.b32 	%r24, %f26;
	shfl.sync.down.b32	%r25|%p7, %r24, 4, 31, -1;
	mov.b32 	%f27, %r25;
	add.f32 	%f28, %f26, %f27;
	mov.b32 	%r26, %f28;
	shfl.sync.down.b32	%r27|%p8, %r26, 2, 31, -1;
	mov.b32 	%f29, %r27;
	add.f32 	%f30, %f28, %f29;
	mov.b32 	%r28, %f30;
	shfl.sync.down.b32	%r29|%p9, %r28, 1, 31, -1;
	mov.b32 	%f31, %r29;
	add.f32 	%f4, %f30, %f31;
	and.b32  	%r6, %r73, 31;
	setp.ne.s32 	%p10, %r6, 0;
	shr.u32 	%r30, %r73, 3;
	and.b32  	%r31, %r30, 124;
	mov.u32 	%r32, _ZZN8pygpukit3ops2nn28layer_norm_simple_f32_kernelEPKfPfiiifE10shared_sum;
	add.s32 	%r7, %r32, %r31;
	@%p10 bra 	$L__BB0_6;
	st.shared.f32 	[%r7], %f4;
$L__BB0_6:
	bar.sync 	0;
	setp.gt.u32 	%p12, %r73, 31;
	shl.b32 	%r33, %r73, 2;
	add.s32 	%r8, %r32, %r33;
	mov.pred 	%p40, 0;
	@%p12 bra 	$L__BB0_11;
	mov.u32 	%r35, %ntid.x;
	add.s32 	%r36, %r35, 31;
	shr.u32 	%r37, %r36, 5;
	setp.ge.u32 	%p13, %r73, %r37;
	mov.f32 	%f76, 0f00000000;
	@%p13 bra 	$L__BB0_9;
	ld.shared.f32 	%f76, [%r8];
$L__BB0_9:
	mov.b32 	%r38, %f76;
	shfl.sync.down.b32	%r39|%p15, %r38, 16, 31, -1;
	mov.b32 	%f33, %r39;
	add.f32 	%f34, %f76, %f33;
	mov.b32 	%r40, %f34;
	shfl.sync.down.b32	%r41|%p16, %r40, 8, 31, -1;
	mov.b32 	%f35, %r41;
	add.f32 	%f36, %f34, %f35;
	mov.b32 	%r42, %f36;
	shfl.sync.down.b32	%r43|%p17, %r42, 4, 31, -1;
	mov.b32 	%f37, %r43;
	add.f32 	%f38, %f36, %f37;
	mov.b32 	%r44, %f38;
	shfl.sync.down.b32	%r45|%p18, %r44, 2, 31, -1;
	mov.b32 	%f39, %r45;
	add.f32 	%f40, %f38, %f39;
	mov.b32 	%r46, %f40;
	shfl.sync.down.b32	%r47|%p19, %r46, 1, 31, -1;
	mov.b32 	%f41, %r47;
	add.f32 	%f7, %f40, %f41;
	setp.ne.s32 	%p20, %r73, 0;
	@%p20 bra 	$L__BB0_11;
	cvt.rn.f32.s32 	%f42, %r15;
	div.rn.f32 	%f43, %f7, %f42;
	st.shared.f32 	[_ZZN8pygpukit3ops2nn28layer_norm_simple_f32_kernelEPKfPfiiifE4mean], %f43;
	mov.pred 	%p40, -1;
$L__BB0_11:
	setp.ge.s32 	%p22, %r73, %r15;
	bar.sync 	0;
	mov.f32 	%f78, 0f00000000;
	@%p22 bra 	$L__BB0_14;
	ld.shared.f32 	%f8, [_ZZN8pygpukit3ops2nn28layer_norm_simple_f32_kernelEPKfPfiiifE4mean];
	mov.f32 	%f78, 0f00000000;
	mov.u32 	%r9, %ntid.x;
	mov.u32 	%r72, %r73;
$L__BB0_13:
	mul.wide.s32 	%rd10, %r72, 4;
	add.s64 	%rd11, %rd2, %rd10;
	ld.global.nc.f32 	%f46, [%rd11];
	sub.f32 	%f47, %f46, %f8;
	fma.rn.f32 	%f78, %f47, %f47, %f78;
	add.s32 	%r72, %r72, %r9;
	setp.lt.s32 	%p23, %r72, %r15;
	@%p23 bra 	$L__BB0_13;
$L__BB0_14:
	setp.ne.s32 	%p24, %r6, 0;
	mov.b32 	%r48, %f78;
	shfl.sync.down.b32	%r49|%p25, %r48, 16, 31, -1;
	mov.b32 	%f48, %r49;
	add.f32 	%f49, %f78, %f48;
	mov.b32 	%r50, %f49;
	shfl.sync.down.b32	%r51|%p26, %r50, 8, 31, -1;
	mov.b32 	%f50, %r51;
	add.f32 	%f51, %f49, %f50;
	mov.b32 	%r52, %f51;
	shfl.sync.down.b32	%r53|%p27, %r52, 4, 31, -1;
	mov.b32 	%f52, %r53;
	add.f32 	%f53, %f51, %f52;
	mov.b32 	%r54, %f53;
	shfl.sync.down.b32	%r55|%p28, %r54, 2, 31, -1;
	mov.b32 	%f54, %r55;
	add.f32 	%f55, %f53, %f54;
	mov.b32 	%r56, %f55;
	shfl.sync.down.b32	%r57|%p29, %r56, 1, 31, -1;
	mov.b32 	%f56, %r57;
	add.f32 	%f80, %f55, %f56;
	@%p24 bra 	$L__BB0_16;
	st.shared.f32 	[%r7], %f80;
$L__BB0_16:
	setp.gt.u32 	%p30, %r73, 31;
	bar.sync 	0;
	@%p30 bra 	$L__BB0_20;
	mov.u32 	%r58, %ntid.x;
	add.s32 	%r59, %r58, 31;
	shr.u32 	%r60, %r59, 5;
	setp.ge.u32 	%p31, %r73, %r60;
	mov.f32 	%f79, 0f00000000;
	@%p31 bra 	$L__BB0_19;
	ld.shared.f32 	%f79, [%r8];
$L__BB0_19:
	mov.b32 	%r61, %f79;
	shfl.sync.down.b32	%r62|%p32, %r61, 16, 31, -1;
	mov.b32 	%f58, %r62;
	add.f32 	%f59, %f79, %f58;
	mov.b32 	%r63, %f59;
	shfl.sync.down.b32	%r64|%p33, %r63, 8, 31, -1;
	mov.b32 	%f60, %r64;
	add.f32 	%f61, %f59, %f60;
	mov.b32 	%r65, %f61;
	shfl.sync.down.b32	%r66|%p34, %r65, 4, 31, -1;
	mov.b32 	%f62, %r66;
	add.f32 	%f63, %f61, %f62;
	mov.b32 	%r67, %f63;
	shfl.sync.down.b32	%r68|%p35, %r67, 2, 31, -1;
	mov.b32 	%f64, %r68;
	add.f32 	%f65, %f63, %f64;
	mov.b32 	%r69, %f65;
	shfl.sync.down.b32	%r70|%p36, %r69, 1, 31, -1;
	mov.b32 	%f66, %r70;
	add.f32 	%f80, %f65, %f66;
$L__BB0_20:
	not.pred 	%p37, %p40;
	@%p37 bra 	$L__BB0_22;
	cvt.rn.f32.s32 	%f67, %r15;
	div.rn.f32 	%f68, %f80, %f67;
	add.f32 	%f69, %f19, %f68;
	rsqrt.approx.f32 	%f70, %f69;
	st.shared.f32 	[_ZZN8pygpukit3ops2nn28layer_norm_simple_f32_kernelEPKfPfiiifE7inv_std], %f70;
$L__BB0_22:
	setp.ge.s32 	%p38, %r73, %r15;
	bar.sync 	0;
	@%p38 bra 	$L__BB0_25;
	ld.shared.f32 	%f17, [_ZZN8pygpukit3ops2nn28layer_norm_simple_f32_kernelEPKfPfiiifE4mean];
	ld.shared.f32 	%f18, [_ZZN8pygpukit3ops2nn28layer_norm_simple_f32_kernelEPKfPfiiifE7inv_std];
	mov.u32 	%r12, %ntid.x;
	cvta.to.global.u64 	%rd3, %rd5;
$L__BB0_24:
	cvt.s64.s32 	%rd12, %r73;
	mul.wide.s32 	%rd13, %r73, 4;
	add.s64 	%rd14, %rd2, %rd13;
	ld.global.nc.f32 	%f71, [%rd14];
	sub.f32 	%f72, %f71, %f17;
	mul.f32 	%f73, %f72, %f18;
	add.s64 	%rd15, %rd12, %rd1;
	shl.b64 	%rd16, %rd15, 2;
	add.s64 	%rd17, %rd3, %rd16;
	st.global.f32 	[%rd17], %f73;
	add.s32 	%r73, %r73, %r12;
	setp.lt.s32 	%p39, %r73, %r15;
	@%p39 bra 	$L__BB0_24;
$L__BB0_25:
	ret;

}
	// .globl	_ZN8pygpukit3ops2nn19modulate_f32_kernelEPKfS3_S3_Pfiii
.visible .entry _ZN8pygpukit3ops2nn19modulate_f32_kernelEPKfS3_S3_Pfiii(
	.param .u64 .ptr .align 1 _ZN8pygpukit3ops2nn19modulate_f32_kernelEPKfS3_S3_Pfiii_param_0,
	.param .u64 .ptr .align 1 _ZN8pygpukit3ops2nn19modulate_f32_kernelEPKfS3_S3_Pfiii_param_1,
	.param .u64 .ptr .align 1 _ZN8pygpukit3ops2nn19modulate_f32_kernelEPKfS3_S3_Pfiii_param_2,
	.param .u64 .ptr .align 1 _ZN8pygpukit3ops2nn19modulate_f32_kernelEPKfS3_S3_Pfiii_param_3,
	.param .u32 _ZN8pygpukit3ops2nn19modulate_f32_kernelEPKfS3_S3_Pfiii_param_4,
	.param .u32 _ZN8pygpukit3ops2nn19modulate_f32_kernelEPKfS3_S3_Pfiii_param_5,
	.param .u32 _ZN8pygpukit3ops2nn19modulate_f32_kernelEPKfS3_S3_Pfiii_param_6
)
{
	.reg .pred 	%p<2>;
	.reg .b32 	%r<14>;
	.reg .b32 	%f<6>;
	.reg .b64 	%rd<15>;

	ld.param.u64 	%rd1, [_ZN8pygpukit3ops2nn19modulate_f32_kernelEPKfS3_S3_Pfiii_param_0];
	ld.param.u64 	%rd2, [_ZN8pygpukit3ops2nn19modulate_f32_kernelEPKfS3_S3_Pfiii_param_1];
	ld.param.u64 	%rd3, [_ZN8pygpukit3ops2nn19modulate_f32_kernelEPKfS3_S3_Pfiii_param_2];
	ld.param.u64 	%rd4, [_ZN8pygpukit3ops2nn19modulate_f32_kernelEPKfS3_S3_Pfiii_param_3];
	ld.param.u32 	%r4, [_ZN8pygpukit3ops2nn19modulate_f32_kernelEPKfS3_S3_Pfiii_param_4];
	ld.param.u32 	%r2, [_ZN8pygpukit3ops2nn19modulate_f32_kernelEPKfS3_S3_Pfiii_param_5];
	ld.param.u32 	%r3, [_ZN8pygpukit3ops2nn19modulate_f32_kernelEPKfS3_S3_Pfiii_param_6];
	mov.u32 	%r5, %ctaid.x;
	mov.u32 	%r6, %ntid.x;
	mov.u32 	%r7, %tid.x;
	mad.lo.s32 	%r1, %r5, %r6, %r7;
	mul.lo.s32 	%r8, %r2, %r4;
	mul.lo.s32 	%r9, %r8, %r3;
	setp.ge.s32 	%p1, %r1, %r9;
	@%p1 bra 	$L__BB1_2;
	cvta.to.global.u64 	%rd5, %rd1;
	cvta.to.global.u64 	%rd6, %rd2;
	cvta.to.global.u64 	%rd7, %rd3;
	cvta.to.global.u64 	%rd8, %rd4;
	mul.lo.s32 	%r10, %r3, %r2;
	div.s32 	%r11, %r1, %r10;
	rem.s32 	%r12, %r1, %r3;
	mul.wide.s32 	%rd9, %r1, 4;
	add.s64 	%rd10, %rd5, %rd9;
	ld.global.nc.f32 	%f1, [%rd10];
	mad.lo.s32 	%r13, %r11, %r3, %r12;
	mul.wide.s32 	%rd11, %r13, 4;
	add.s64 	%rd12, %rd6, %rd11;
	ld.global.nc.f32 	%f2, [%rd12];
	add.s64 	%rd13, %rd7, %rd11;
	ld.global.nc.f32 	%f3, [%rd13];
	add.f32 	%f4, %f2, 0f3F800000;
	fma.rn.f32 	%f5, %f1, %f4, %f3;
	add.s64 	%rd14, %rd8, %rd9;
	st.global.f32 	[%rd14], %f5;
$L__BB1_2:
	ret;

}
	// .globl	_ZN8pygpukit3ops2nn25gated_residual_f32_kernelEPKfS3_S3_Pfiii
.visible .entry _ZN8pygpukit3ops2nn25gated_residual_f32_kernelEPKfS3_S3_Pfiii(
	.param .u64 .ptr .align 1 _ZN8pygpukit3ops2nn25gated_residual_f32_kernelEPKfS3_S3_Pfiii_param_0,
	.param .u64 .ptr .align 1 _ZN8pygpukit3ops2nn25gated_residual_f32_kernelEPKfS3_S3_Pfiii_param_1,
	.param .u64 .ptr .align 1 _ZN8pygpukit3ops2nn25gated_residual_f32_kernelEPKfS3_S3_Pfiii_param_2,
	.param .u64 .ptr .align 1 _ZN8pygpukit3ops2nn25gated_residual_f32_kernelEPKfS3_S3_Pfiii_param_3,
	.param .u32 _ZN8pygpukit3ops2nn25gated_residual_f32_kernelEPKfS3_S3_Pfiii_param_4,
	.param .u32 _ZN8pygpukit3ops2nn25gated_residual_f32_kernelEPKfS3_S3_Pfiii_param_5,
	.param .u32 _ZN8pygpukit3ops2nn25gated_residual_f32_kernelEPKfS3_S3_Pfiii_param_6
)
{
	.reg .pred 	%p<2>;
	.reg .b32 	%r<14>;
	.reg .b32 	%f<5>;
	.reg .b64 	%rd<15>;

	ld.param.u64 	%rd1, [_ZN8pygpukit3ops2nn25gated_residual_f32_kernelEPKfS3_S3_Pfiii_param_0];
	ld.param.u64 	%rd2, [_ZN8pygpukit3ops2nn25gated_residual_f32_kernelEPKfS3_S3_Pfiii_param_1];
	ld.param.u64 	%rd3, [_ZN8pygpukit3ops2nn25gated_residual_f32_kernelEPKfS3_S3_Pfiii_param_2];
	ld.param.u64 	%rd4, [_ZN8pygpukit3ops2nn25gated_residual_f32_kernelEPKfS3_S3_Pfiii_param_3];
	ld.param.u32 	%r4, [_ZN8pygpukit3ops2nn25gated_residual_f32_kernelEPKfS3_S3_Pfiii_param_4];
	ld.param.u32 	%r2, [_ZN8pygpukit3ops2nn25gated_residual_f32_kernelEPKfS3_S3_Pfiii_param_5];
	ld.param.u32 	%r3, [_ZN8pygpukit3ops2nn25gated_residual_f32_kernelEPKfS3_S3_Pfiii_param_6];
	mov.u32 	%r5, %ctaid.x;
	mov.u32 	%r6, %ntid.x;
	mov.u32 	%r7, %tid.x;
	mad.lo.s32 	%r1, %r5, %r6, %r7;
	mul.lo.s32 	%r8, %r2, %r4;
	mul.lo.s32 	%r9, %r8, %r3;
	setp.ge.s32 	%p1, %r1, %r9;
	@%p1 bra 	$L__BB2_2;
	cvta.to.global.u64 	%rd5, %rd1;
	cvta.to.global.u64 	%rd6, %rd2;
	cvta.to.global.u64 	%rd7, %rd3;
	cvta.to.global.u64 	%rd8, %rd4;
	mul.lo.s32 	%r10, %r3, %r2;
	div.s32 	%r11, %r1, %r10;
	rem.s32 	%r12, %r1, %r3;
	mul.wide.s32 	%rd9, %r1, 4;
	add.s64 	%rd10, %rd5, %rd9;
	ld.global.nc.f32 	%f1, [%rd10];
	mad.lo.s32 	%r13, %r11, %r3, %r12;
	mul.wide.s32 	%rd11, %r13, 4;
	add.s64 	%rd12, %rd6, %rd11;
	ld.global.nc.f32 	%f2, [%rd12];
	add.s64 	%rd13, %rd7, %rd9;
	ld.global.nc.f32 	%f3, [%rd13];
	fma.rn.f32 	%f4, %f2, %f3, %f1;
	add.s64 	%rd14, %rd8, %rd9;
	st.global.f32 	[%rd14], %f4;
$L__BB2_2:
	ret;

}
	// .globl	_ZN8pygpukit3ops2nn33gated_residual_inplace_f32_kernelEPfPKfS4_iii
.visible .entry _ZN8pygpukit3ops2nn33gated_residual_inplace_f32_kernelEPfPKfS4_iii(
	.param .u64 .ptr .align 1 _ZN8pygpukit3ops2nn33gated_residual_inplace_f32_kernelEPfPKfS4_iii_param_0,
	.param .u64 .ptr .align 1 _ZN8pygpukit3ops2nn33gated_residual_inplace_f32_kernelEPfPKfS4_iii_param_1,
	.param .u64 .ptr .align 1 _ZN8pygpukit3ops2nn33gated_residual_inplace_f32_kernelEPfPKfS4_iii_param_2,
	.param .u32 _ZN8pygpukit3ops2nn33gated_residual_inplace_f32_kernelEPfPKfS4_iii_param_3,
	.param .u32 _ZN8pygpukit3ops2nn33gated_residual_inplace_f32_kernelEPfPKfS4_iii_param_4,
	.param .u32 _ZN8pygpukit3ops2nn33gated_residual_inplace_f32_kernelEPfPKfS4_iii_param_5
)
{
	.reg .pred 	%p<2>;
	.reg .b32 	%r<14>;
	.reg .b32 	%f<5>;
	.reg .b64 	%rd<12>;

	ld.param.u64 	%rd1, [_ZN8pygpukit3ops2nn33gated_residual_inplace_f32_kernelEPfPKfS4_iii_param_0];
	ld.param.u64 	%rd2, [_ZN8pygpukit3ops2nn33gated_residual_inplace_f32_kernelEPfPKfS4_iii_param_1];
	ld.param.u64 	%rd3, [_ZN8pygpukit3ops2nn33gated_residual_inplace_f32_kernelEPfPKfS4_iii_param_2];
	ld.param.u32 	%r4, [_ZN8pygpukit3ops2nn33gated_residual_inplace_f32_kernelEPfPKfS4_iii_param_3];
	ld.param.u32 	%r2, [_ZN8pygpukit3ops2nn33gated_residual_inplace_f32_kernelEPfPKfS4_iii_param_4];
	ld.param.u32 	%r3, [_ZN8pygpukit3ops2nn33gated_residual_inplace_f32_kernelEPfPKfS4_iii_param_5];
	mov.u32 	%r5, %ctaid.x;
	mov.u32 	%r6, %ntid.x;
	mov.u32 	%r7, %tid.x;
	mad.lo.s32 	%r1, %r5, %r6, %r7;
	mul.lo.s32 	%r8, %r2, %r4;
	mul.lo.s32 	%r9, %r8, %r3;
	setp.ge.s32 	%p1, %r1, %r9;
	@%p1 bra 	$L__BB3_2;
	cvta.to.global.u64 	%rd4, %rd2;
	cvta.to.global.u64 	%rd5, %rd3;
	cvta.to.global.u64 	%rd6, %rd1;
	mul.lo.s32 	%r10, %r3, %r2;
	div.s32 	%r11, %r1, %r10;
	rem.s32 	%r12, %r1, %r3;
	mad.lo.s32 	%r13, %r11, %r3, %r12;
	mul.wide.s32 	%rd7, %r13, 4;
	add.s64 	%rd8, %rd4, %rd7;
	ld.global.nc.f32 	%f1, [%rd8];
	mul.wide.s32 	%rd9, %r1, 4;
	add.s64 	%rd10, %rd5, %rd9;
	ld.global.nc.f32 	%f2, [%rd10];
	add.s64 	%rd11, %rd6, %rd9;
	ld.global.f32 	%f3, [%rd11];
	fma.rn.f32 	%f4, %f1, %f2, %f3;
	st.global.f32 	[%rd11], %f4;
$L__BB3_2:
	ret;

}
	// .globl	_ZN8pygpukit3ops2nn16scale_f32_kernelEPKfPffi
.visible .entry _ZN8pygpukit3ops2nn16scale_f32_kernelEPKfPffi(
	.param .u64 .ptr .align 1 _ZN8pygpukit3ops2nn16scale_f32_kernelEPKfPffi_param_0,
	.param .u64 .ptr .align 1 _ZN8pygpukit3ops2nn16scale_f32_kernelEPKfPffi_param_1,
	.param .f32 _ZN8pygpukit3ops2nn16scale_f32_kernelEPKfPffi_param_2,
	.param .u32 _ZN8pygpukit3ops2nn16scale_f32_kernelEPKfPffi_param_3
)
{
	.reg .pred 	%p<2>;
	.reg .b32 	%r<6>;
	.reg .b32 	%f<4>;
	.reg .b64 	%rd<8>;

	ld.param.u64 	%rd1, [_ZN8pygpukit3ops2nn16scale_f32_kernelEPKfPffi_param_0];
	ld.param.u64 	%rd2, [_ZN8pygpukit3ops2nn16scale_f32_kernelEPKfPffi_param_1];
	ld.param.f32 	%f1, [_ZN8pygpukit3ops2nn16scale_f32_kernelEPKfPffi_param_2];
	ld.param.u32 	%r2, [_ZN8pygpukit3ops2nn16scale_f32_kernelEPKfPffi_param_3];
	mov.u32 	%r3, %ctaid.x;
	mov.u32 	%r4, %ntid.x;
	mov.u32 	%r5, %tid.x;
	mad.lo.s32 	%r1, %r3, %r4, %r5;
	setp.ge.s32 	%p1, %r1, %r2;
	@%p1 bra 	$L__BB4_2;
	cvta.to.global.u64 	%rd3, %rd1;
	cvta.to.global.u64 	%rd4, %rd2;
	mul.wide.s32 	%rd5, %r1, 4;
	add.s64 	%rd6, %rd3, %rd5;
	ld.global.nc.f32 	%f2, [%rd6];
	mul.f32 	%f3, %f1, %f2;
	add.s64 	%rd7, %rd4, %rd5;
	st.global.f32 	[%rd7], %f3;
$L__BB4_2:
	ret;

}
	// .globl	_ZN8pygpukit3ops2nn23concat_axis1_f32_kernelEPKfS3_Pfiiii
.visible .entry _ZN8pygpukit3ops2nn23concat_axis1_f32_kernelEPKfS3_Pfiiii(
	.param .u64 .ptr .align 1 _ZN8pygpukit3ops2nn23concat_axis1_f32_kernelEPKfS3_Pfiiii_param_0,
	.param .u64 .ptr .align 1 _ZN8pygpukit3ops2nn23concat_axis1_f32_kernelEPKfS3_Pfiiii_param_1,
	.param .u64 .ptr .align 1 _ZN8pygpukit3ops2nn23concat_axis1_f32_kernelEPKfS3_Pfiiii_param_2,
	.param .u32 _ZN8pygpukit3ops2nn23concat_axis1_f32_kernelEPKfS3_Pfiiii_param_3,
	.param .u32 _ZN8pygpukit3ops2nn23concat_axis1_f32_kernelEPKfS3_Pfiiii_param_4,
	.param .u32 _ZN8pygpukit3ops2nn23concat_axis1_f32_kernelEPKfS3_Pfiiii_param_5,
	.param .u32 _ZN8pygpukit3ops2nn23concat_axis1_f32_kernelEPKfS3_Pfiiii_param_6
)
{
	.reg .pred 	%p<3>;
	.reg .b32 	%r<24>;
	.reg .b32 	%f<3>;
	.reg .b64 	%rd<15>;

	ld.param.u64 	%rd2, [_ZN8pygpukit3ops2nn23concat_axis1_f32_kernelEPKfS3_Pfiiii_param_0];
	ld.param.u64 	%rd3, [_ZN8pygpukit3ops2nn23concat_axis1_f32_kernelEPKfS3_Pfiiii_param_1];
	ld.param.u64 	%rd4, [_ZN8pygpukit3ops2nn23concat_axis1_f32_kernelEPKfS3_Pfiiii_param_2];
	ld.param.u32 	%r9, [_ZN8pygpukit3ops2nn23concat_axis1_f32_kernelEPKfS3_Pfiiii_param_3];
	ld.param.u32 	%r6, [_ZN8pygpukit3ops2nn23concat_axis1_f32_kernelEPKfS3_Pfiiii_param_4];
	ld.param.u32 	%r7, [_ZN8pygpukit3ops2nn23concat_axis1_f32_kernelEPKfS3_Pfiiii_param_5];
	ld.param.u32 	%r8, [_ZN8pygpukit3ops2nn23concat_axis1_f32_kernelEPKfS3_Pfiiii_param_6];
	cvta.to.global.u64 	%rd1, %rd4;
	mov.u32 	%r10, %ctaid.x;
	mov.u32 	%r11, %ntid.x;
	mov.u32 	%r12, %tid.x;
	mad.lo.s32 	%r1, %r10, %r11, %r12;
	add.s32 	%r2, %r7, %r6;
	mul.lo.s32 	%r13, %r2, %r9;
	mul.lo.s32 	%r14, %r13, %r8;
	setp.ge.s32 	%p1, %r1, %r14;
	@%p1 bra 	$L__BB5_4;
	mul.lo.s32 	%r15, %r2, %r8;
	div.s32 	%r3, %r1, %r15;
	mul.lo.s32 	%r16, %r3, %r15;
	sub.s32 	%r17, %r1, %r16;
	div.s32 	%r4, %r17, %r8;
	mul.lo.s32 	%r18, %r4, %r8;
	sub.s32 	%r5, %r17, %r18;
	setp.ge.s32 	%p2, %r4, %r6;
	@%p2 bra 	$L__BB5_3;
	mad.lo.s32 	%r22, %r3, %r6, %r4;
	mad.lo.s32 	%r23, %r22, %r8, %r5;
	cvta.to.global.u64 	%rd10, %rd2;
	mul.wide.s32 	%rd11, %r23, 4;
	add.s64 	%rd12, %rd10, %rd11;
	ld.global.nc.f32 	%f2, [%rd12];
	mul.wide.s32 	%rd13, %r1, 4;
	add.s64 	%rd14, %rd1, %rd13;
	st.global.f32 	[%rd14], %f2;
	bra.uni 	$L__BB5_4;
$L__BB5_3:
	sub.s32 	%r19, %r4, %r6;
	mad.lo.s32 	%r20, %r3, %r7, %r19;
	mad.lo.s32 	%r21, %r20, %r8, %r5;
	cvta.to.global.u64 	%rd5, %rd3;
	mul.wide.s32 	%rd6, %r21, 4;
	add.s64 	%rd7, %rd5, %rd6;
	ld.global.nc.f32 	%f1, [%rd7];
	mul.wide.s32 	%rd8, %r1, 4;
	add.s64 	%rd9, %rd1, %rd8;
	st.global.f32 	[%rd9], %f1;
$L__BB5_4:
	ret;

}
	// .globl	_ZN8pygpukit3ops2nn28split_axis1_first_f32_kernelEPKfPfiiii
.visible .entry _ZN8pygpukit3ops2nn28split_axis1_first_f32_kernelEPKfPfiiii(
	.param .u64 .ptr .align 1 _ZN8pygpukit3ops2nn28split_axis1_first_f32_kernelEPKfPfiiii_param_0,
	.param .u64 .ptr .align 1 _ZN8pygpukit3ops2nn28split_axis1_first_f32_kernelEPKfPfiiii_param_1,
	.param .u32 _ZN8pygpukit3ops2nn28split_axis1_first_f32_kernelEPKfPfiiii_param_2,
	.param .u32 _ZN8pygpukit3ops2nn28split_axis1_first_f32_kernelEPKfPfiiii_param_3,
	.param .u32 _ZN8pygpukit3ops2nn28split_axis1_first_f32_kernelEPKfPfiiii_param_4,
	.param .u32 _ZN8pygpukit3ops2nn28split_axis1_first_f32_kernelEPKfPfiiii_param_5
)
{
	.reg .pred 	%p<2>;
	.reg .b32 	%r<17>;
	.reg .b32 	%f<2>;
	.reg .b64 	%rd<9>;

	ld.param.u64 	%rd1, [_ZN8pygpukit3ops2nn28split_axis1_first_f32_kernelEPKfPfiiii_param_0];
	ld.param.u64 	%rd2, [_ZN8pygpukit3ops2nn28split_axis1_first_f32_kernelEPKfPfiiii_param_1];
	ld.param.u32 	%r5, [_ZN8pygpukit3ops2nn28split_axis1_first_f32_kernelEPKfPfiiii_param_2];
	ld.param.u32 	%r2, [_ZN8pygpukit3ops2nn28split_axis1_first_f32_kernelEPKfPfiiii_param_3];
	ld.param.u32 	%r3, [_ZN8pygpukit3ops2nn28split_axis1_first_f32_kernelEPKfPfiiii_param_4];
	ld.param.u32 	%r4, [_ZN8pygpukit3ops2nn28split_axis1_first_f32_kernelEPKfPfiiii_param_5];
	mov.u32 	%r6, %ctaid.x;
	mov.u32 	%r7, %ntid.x;
	mov.u32 	%r8, %tid.x;
	mad.lo.s32 	%r1, %r6, %r7, %r8;
	mul.lo.s32 	%r9, %r3, %r5;
	mul.lo.s32 	%r10, %r9, %r4;
	setp.ge.s32 	%p1, %r1, %r10;
	@%p1 bra 	$L__BB6_2;
	cvta.to.global.u64 	%rd3, %rd1;
	cvta.to.global.u64 	%rd4, %rd2;
	mul.lo.s32 	%r11, %r4, %r3;
	div.s32 	%r12, %r1, %r11;
	mul.lo.s32 	%r13, %r12, %r11;
	sub.s32 	%r14, %r1, %r13;
	mul.lo.s32 	%r15, %r4, %r2;
	mad.lo.s32 	%r16, %r15, %r12, %r14;
	mul.wide.s32 	%rd5, %r16, 4;
	add.s64 	%rd6, %rd3, %rd5;
	ld.global.nc.f32 	%f1, [%rd6];
	mul.wide.s32 	%rd7, %r1, 4;
	add.s64 	%rd8, %rd4, %rd7;
	st.global.f32 	[%rd8], %f1;
$L__BB6_2:
	ret;

}
	// .globl	_ZN8pygpukit3ops2nn29split_axis1_second_f32_kernelEPKfPfiiii
.visible .entry _ZN8pygpukit3ops2nn29split_axis1_second_f32_kernelEPKfPfiiii(
	.param .u64 .ptr .align 1 _ZN8pygpukit3ops2nn29split_axis1_second_f32_kernelEPKfPfiiii_param_0,
	.param .u64 .ptr .align 1 _ZN8pygpukit3ops2nn29split_axis1_second_f32_kernelEPKfPfiiii_param_1,
	.param .u32 _ZN8pygpukit3ops2nn29split_axis1_second_f32_kernelEPKfPfiiii_param_2,
	.param .u32 _ZN8pygpukit3ops2nn29split_axis1_second_f32_kernelEPKfPfiiii_param_3,
	.param .u32 _ZN8pygpukit3ops2nn29split_axis1_second_f32_kernelEPKfPfiiii_param_4,
	.param .u32 _ZN8pygpukit3ops2nn29split_axis1_second_f32_kernelEPKfPfiiii_param_5
)
{
	.reg .pred 	%p<2>;
	.reg .b32 	%r<22>;
	.reg .b32 	%f<2>;
	.reg .b64 	%rd<9>;

	ld.param.u64 	%rd1, [_ZN8pygpukit3ops2nn29split_axis1_second_f32_kernelEPKfPfiiii_param_0];
	ld.param.u64 	%rd2, [_ZN8pygpukit3ops2nn29split_axis1_second_f32_kernelEPKfPfiiii_param_1];
	ld.param.u32 	%r6, [_ZN8pygpukit3ops2nn29split_axis1_second_f32_kernelEPKfPfiiii_param_2];
	ld.param.u32 	%r3, [_ZN8pygpukit3ops2nn29split_axis1_second_f32_kernelEPKfPfiiii_param_3];
	ld.param.u32 	%r4, [_ZN8pygpukit3ops2nn29split_axis1_second_f32_kernelEPKfPfiiii_param_4];
	ld.param.u32 	%r5, [_ZN8pygpukit3ops2nn29split_axis1_second_f32_kernelEPKfPfiiii_param_5];
	sub.s32 	%r1, %r3, %r4;
	mov.u32 	%r7, %ctaid.x;
	mov.u32 	%r8, %ntid.x;
	mov.u32 	%r9, %tid.x;
	mad.lo.s32 	%r2, %r7, %r8, %r9;
	mul.lo.s32 	%r10, %r1, %r6;
	mul.lo.s32 	%r11, %r10, %r5;
	setp.ge.s32 	%p1, %r2, %r11;
	@%p1 bra 	$L__BB7_2;
	cvta.to.global.u64 	%rd3, %rd1;
	cvta.to.global.u64 	%rd4, %rd2;
	mul.lo.s32 	%r12, %r1, %r5;
	div.s32 	%r13, %r2, %r12;
	mul.lo.s32 	%r14, %r13, %r12;
	sub.s32 	%r15, %r2, %r14;
	div.s32 	%r16, %r15, %r5;
	mul.lo.s32 	%r17, %r16, %r5;
	sub.s32 	%r18, %r15, %r17;
	add.s32 	%r19, %r16, %r4;
	mad.lo.s32 	%r20, %r13, %r3, %r19;
	mad.lo.s32 	%r21, %r20, %r5, %r18;
	mul.wide.s32 	%rd5, %r21, 4;
	add.s64 	%rd6, %rd3, %rd5;
	ld.global.nc.f32 	%f1, [%rd6];
	mul.wide.s32 	%rd7, %r2, 4;
	add.s64 	%rd8, %rd4, %rd7;
	st.global.f32 	[%rd8], %f1;
$L__BB7_2:
	ret;

}
	// .globl	_ZN8pygpukit3ops2nn21apply_rope_f32_kernelEPKfS3_S3_Pfiiii
.visible .entry _ZN8pygpukit3ops2nn21apply_rope_f32_kernelEPKfS3_S3_Pfiiii(
	.param .u64 .ptr .align 1 _ZN8pygpukit3ops2nn21apply_rope_f32_kernelEPKfS3_S3_Pfiiii_param_0,
	.param .u64 .ptr .align 1 _ZN8pygpukit3ops2nn21apply_rope_f32_kernelEPKfS3_S3_Pfiiii_param_1,
	.param .u64 .ptr .align 1 _ZN8pygpukit3ops2nn21apply_rope_f32_kernelEPKfS3_S3_Pfiiii_param_2,
	.param .u64 .ptr .align 1 _ZN8pygpukit3ops2nn21apply_rope_f32_kernelEPKfS3_S3_Pfiiii_param_3,
	.param .u32 _ZN8pygpukit3ops2nn21apply_rope_f32_kernelEPKfS3_S3_Pfiiii_param_4,
	.param .u32 _ZN8pygpukit3ops2nn21apply_rope_f32_kernelEPKfS3_S3_Pfiiii_param_5,
	.param .u32 _ZN8pygpukit3ops2nn21apply_rope_f32_kernelEPKfS3_S3_Pfiiii_param_6,
	.param .u32 _ZN8pygpukit3ops2nn21apply_rope_f32_kernelEPKfS3_S3_Pfiiii_param_7
)
{
	.reg .pred 	%p<3>;
	.reg .b32 	%r<22>;
	.reg .b32 	%f<11>;
	.reg .b64 	%rd<16>;

	ld.param.u64 	%rd2, [_ZN8pygpukit3ops2nn21apply_rope_f32_kernelEPKfS3_S3_Pfiiii_param_0];
	ld.param.u64 	%rd3, [_ZN8pygpukit3ops2nn21apply_rope_f32_kernelEPKfS3_S3_Pfiiii_param_1];
	ld.param.u64 	%rd4, [_ZN8pygpukit3ops2nn21apply_rope_f32_kernelEPKfS3_S3_Pfiiii_param_2];
	ld.param.u64 	%rd5, [_ZN8pygpukit3ops2nn21apply_rope_f32_kernelEPKfS3_S3_Pfiiii_param_3];
	ld.param.u32 	%r5, [_ZN8pygpukit3ops2nn21apply_rope_f32_kernelEPKfS3_S3_Pfiiii_param_4];
	ld.param.u32 	%r2, [_ZN8pygpukit3ops2nn21apply_rope_f32_kernelEPKfS3_S3_Pfiiii_param_5];
	ld.param.u32 	%r3, [_ZN8pygpukit3ops2nn21apply_rope_f32_kernelEPKfS3_S3_Pfiiii_param_6];
	ld.param.u32 	%r4, [_ZN8pygpukit3ops2nn21apply_rope_f32_kernelEPKfS3_S3_Pfiiii_param_7];
	mov.u32 	%r6, %ctaid.x;
	mov.u32 	%r7, %ntid.x;
	mov.u32 	%r8, %tid.x;
	mad.lo.s32 	%r1, %r6, %r7, %r8;
	mul.lo.s32 	%r9, %r2, %r5;
	mul.lo.s32 	%r10, %r9, %r3;
	mul.lo.s32 	%r11, %r10, %r4;
	setp.ge.s32 	%p1, %r1, %r11;
	@%p1 bra 	$L__BB8_5;
	cvta.to.global.u64 	%rd6, %rd2;
	cvta.to.global.u64 	%rd7, %rd3;
	cvta.to.global.u64 	%rd8, %rd4;
	mul.lo.s32 	%r12, %r3, %r2;
	mul.lo.s32 	%r13, %r12, %r4;
	rem.s32 	%r14, %r1, %r13;
	mul.lo.s32 	%r15, %r4, %r3;
	div.s32 	%r16, %r14, %r15;
	mul.lo.s32 	%r17, %r16, %r15;
	sub.s32 	%r18, %r14, %r17;
	rem.s32 	%r19, %r18, %r4;
	mad.lo.s32 	%r20, %r16, %r4, %r19;
	mul.wide.s32 	%rd9, %r20, 4;
	add.s64 	%rd10, %rd7, %rd9;
	ld.global.nc.f32 	%f1, [%rd10];
	add.s64 	%rd11, %rd8, %rd9;
	ld.global.nc.f32 	%f2, [%rd11];
	mul.wide.s32 	%rd12, %r1, 4;
	add.s64 	%rd1, %rd6, %rd12;
	ld.global.nc.f32 	%f3, [%rd1];
	and.b32  	%r21, %r19, 1;
	setp.eq.b32 	%p2, %r21, 1;
	@%p2 bra 	$L__BB8_3;
	ld.global.nc.f32 	%f7, [%rd1+4];
	neg.f32 	%f10, %f7;
	bra.uni 	$L__BB8_4;
$L__BB8_3:
	ld.global.nc.f32 	%f10, [%rd1+-4];
$L__BB8_4:
	mul.f32 	%f8, %f2, %f10;
	fma.rn.f32 	%f9, %f1, %f3, %f8;
	cvta.to.global.u64 	%rd13, %rd5;
	add.s64 	%rd15, %rd13, %rd12;
	st.global.f32 	[%rd15], %f9;
$L__BB8_5:
	ret;

}
	// .globl	_ZN8pygpukit3ops2nn30layer_norm_modulate_f32_kernelEPKfS3_S3_Pfiiif
.visible .entry _ZN8pygpukit3ops2nn30layer_norm_modulate_f32_kernelEPKfS3_S3_Pfiiif(
	.param .u64 .ptr .align 1 _ZN8pygpukit3ops2nn30layer_norm_modulate_f32_kernelEPKfS3_S3_Pfiiif_param_0,
	.param .u64 .ptr .align 1 _ZN8pygpukit3ops2nn30layer_norm_modulate_f32_kernelEPKfS3_S3_Pfiiif_param_1,
	.param .u64 .ptr .align 1 _ZN8pygpukit3ops2nn30layer_norm_modulate_f32_kernelEPKfS3_S3_Pfiiif_param_2,
	.param .u64 .ptr .align 1 _ZN8pygpukit3ops2nn30layer_norm_modulate_f32_kernelEPKfS3_S3_Pfiiif_param_3,
	.param .u32 _ZN8pygpukit3ops2nn30layer_norm_modulate_f32_kernelEPKfS3_S3_Pfiiif_param_4,
	.param .u32 _ZN8pygpukit3ops2nn30layer_norm_modulate_f32_kernelEPKfS3_S3_Pfiiif_param_5,
	.param .u32 _ZN8pygpukit3ops2nn30layer_norm_modulate_f32_kernelEPKfS3_S3_Pfiiif_param_6,
	.param .f32 _ZN8pygpukit3ops2nn30layer_norm_modulate_f32_kernelEPKfS3_S3_Pfiiif_param_7
)
{
	.reg .pred 	%p<41>;
	.reg .b32 	%r<75>;
	.reg .b32 	%f<85>;
	.reg .b64 	%rd<27>;
	// demoted variable
	.shared .align 4 .b8 _ZZN8pygpukit3ops2nn30layer_norm_modulate_f32_kernelEPKfS3_S3_PfiiifE10shared_sum[128];
	// demoted variable
	.shared .align 4 .f32 _ZZN8pygpukit3ops2nn30layer_norm_modulate_f32_kernelEPKfS3_S3_PfiiifE4mean;
	// demoted variable
	.shared .align 4 .f32 _ZZN8pygpukit3ops2nn30layer_norm_modulate_f32_kernelEPKfS3_S3_PfiiifE7inv_std;
	ld.param.u64 	%rd7, [_ZN8pygpukit3ops2nn30layer_norm_modulate_f32_kernelEPKfS3_S3_Pfiiif_param_0];
	ld.param.u64 	%rd8, [_ZN8pygpukit3ops2nn30layer_norm_modulate_f32_kernelEPKfS3_S3_Pfiiif_param_1];
	ld.param.u64 	%rd9, [_ZN8pygpukit3ops2nn30layer_norm_modulate_f32_kernelEPKfS3_S3_Pfiiif_param_2];
	ld.param.u64 	%rd10, [_ZN8pygpukit3ops2nn30layer_norm_modulate_f32_kernelEPKfS3_S3_Pfiiif_param_3];
	ld.param.u32 	%r18, [_ZN8pygpukit3ops2nn30layer_norm_modulate_f32_kernelEPKfS3_S3_Pfiiif_param_4];
	ld.param.u32 	%r19, [_ZN8pygpukit3ops2nn30layer_norm_modulate_f32_kernelEPKfS3_S3_Pfiiif_param_5];
	ld.param.u32 	%r17, [_ZN8pygpukit3ops2nn30layer_norm_modulate_f32_kernelEPKfS3_S3_Pfiiif_param_6];
	ld.param.f32 	%f19, [_ZN8pygpukit3ops2nn30layer_norm_modulate_f32_kernelEPKfS3_S3_Pfiiif_param_7];
	mov.u32 	%r1, %ctaid.x;
	div.s32 	%r2, %r1, %r19;
	setp.ge.s32 	%p2, %r2, %r18;
	@%p2 bra 	$L__BB9_25;
	cvta.to.global.u64 	%rd11, %rd7;
	mul.lo.s32 	%r20, %r17, %r1;
	cvt.s64.s32 	%rd1, %r20;
	mul.wide.s32 	%rd12, %r20, 4;
	add.s64 	%rd2, %rd11, %rd12;
	mul.lo.s32 	%r3, %r2, %r17;
	mov.u32 	%r74, %tid.x;
	setp.ge.s32 	%p3, %r74, %r17;
	mov.f32 	%f79, 0f00000000;
	@%p3 bra 	$L__BB9_4;
	mov.f32 	%f79, 0f00000000;
	mov.u32 	%r5, %ntid.x;
	mov.u32 	%r72, %r74;
$L__BB9_3:
	mul.wide.s32 	%rd13, %r72, 4;
	add.s64 	%rd14, %rd2, %rd13;
	ld.global.nc.f32 	%f22, [%rd14];
	add.f32 	%f79, %f79, %f22;
	add.s32 	%r72, %r72, %r5;
	setp.lt.s32 	%p4, %r72, %r17;
	@%p4 bra 	$L__BB9_3;
$L__BB9_4:
	mov.b32 	%r21, %f79;
	shfl.sync.down.b32	%r22|%p5, %r21, 16, 31, -1;
	mov.b32 	%f23, %r22;
	add.f32 	%f24, %f79, %f23;
	mov.b32 	%r23, %f24;
	shfl.sync.down.b32	%r24|%p6, %r23, 8, 31, -1;
	mov.b32 	%f25, %r24;
	add.f32 	%f26, %f24, %f25;
	mov.b32 	%r25, %f26;
	shfl.sync.down.b32	%r26|%p7, %r25, 4, 31, -1;
	mov.b32 	%f27, %r26;
	add.f32 	%f28, %f26, %f27;
	mov.b32 	%r27, %f28;
	shfl.sync.down.b32	%r28|%p8, %r27, 2, 31, -1;
	mov.b32 	%f29, %r28;
	add.f32 	%f30, %f28, %f29;
	mov.b32 	%r29, %f30;
	shfl.sync.down.b32	%r30|%p9, %r29, 1, 31, -1;
	mov.b32 	%f31, %r30;
	add.f32 	%f4, %f30, %f31;
	and.b32  	%r8, %r74, 31;
	setp.ne.s32 	%p10, %r8, 0;
	shr.u32 	%r31, %r74, 3;
	and.b32  	%r32, %r31, 124;
	mov.u32 	%r33, _ZZN8pygpukit3ops2nn30layer_norm_modulate_f32_kernelEPKfS3_S3_PfiiifE10shared_sum;
	add.s32 	%r9, %r33, %r32;
	@%p10 bra 	$L__BB9_6;
	st.shared.f32 	[%r9], %f4;
$L__BB9_6:
	bar.sync 	0;
	setp.gt.u32 	%p12, %r74, 31;
	shl.b32 	%r34, %r74, 2;
	add.s32 	%r10, %r33, %r34;
	mov.pred 	%p40, 0;
	@%p12 bra 	$L__BB9_11;
	mov.u32 	%r36, %ntid.x;
	add.s32 	%r37, %r36, 31;
	shr.u32 	%r38, %r37, 5;
	setp.ge.u32 	%p13, %r74, %r38;
	mov.f32 	%f80, 0f00000000;
	@%p13 bra 	$L__BB9_9;
	ld.shared.f32 	%f80, [%r10];
$L__BB9_9:
	mov.b32 	%r39, %f80;
	shfl.sync.down.b32	%r40|%p15, %r39, 16, 31, -1;
	mov.b32 	%f33, %r40;
	add.f32 	%f34, %f80, %f33;
	mov.b32 	%r41, %f34;
	shfl.sync.down.b32	%r42|%p16, %r41, 8, 31, -1;
	mov.b32 	%f35, %r42;
	add.f32 	%f36, %f34, %f35;
	mov.b32 	%r43, %f36;
	shfl.sync.down.b32	%r44|%p17, %r43, 4, 31, -1;
	mov.b32 	%f37, %r44;
	add.f32 	%f38, %f36, %f37;
	mov.b32 	%r45, %f38;
	shfl.sync.down.b32	%r46|%p18, %r45, 2, 31, -1;
	mov.b32 	%f39, %r46;
	add.f32 	%f40, %f38, %f39;
	mov.b32 	%r47, %f40;
	shfl.sync.down.b32	%r48|%p19, %r47, 1, 31, -1;
	mov.b32 	%f41, %r48;
	add.f32 	%f7, %f40, %f41;
	setp.ne.s32 	%p20, %r74, 0;
	@%p20 bra 	$L__BB9_11;
	cvt.rn.f32.s32 	%f42, %r17;
	div.rn.f32 	%f43, %f7, %f42;
	st.shared.f32 	[_ZZN8pygpukit3ops2nn30layer_norm_modulate_f32_kernelEPKfS3_S3_PfiiifE4mean], %f43;
	mov.pred 	%p40, -1;
$L__BB9_11:
	setp.ge.s32 	%p22, %r74, %r17;
	bar.sync 	0;
	mov.f32 	%f82, 0f00000000;
	@%p22 bra 	$L__BB9_14;
	ld.shared.f32 	%f8, [_ZZN8pygpukit3ops2nn30layer_norm_modulate_f32_kernelEPKfS3_S3_PfiiifE4mean];
	mov.f32 	%f82, 0f00000000;
	mov.u32 	%r11, %ntid.x;
	mov.u32 	%r73, %r74;
$L__BB9_13:
	mul.wide.s32 	%rd15, %r73, 4;
	add.s64 	%rd16, %rd2, %rd15;
	ld.global.nc.f32 	%f46, [%rd16];
	sub.f32 	%f47, %f46, %f8;
	fma.rn.f32 	%f82, %f47, %f47, %f82;
	add.s32 	%r73, %r73, %r11;
	setp.lt.s32 	%p23, %r73, %r17;
	@%p23 bra 	$L__BB9_13;
$L__BB9_14:
	setp.ne.s32 	%p24, %r8, 0;
	mov.b32 	%r49, %f82;
	shfl.sync.down.b32	%r50|%p25, %r49, 16, 31, -1;
	mov.b32 	%f48, %r50;
	add.f32 	%f49, %f82, %f48;
	mov.b32 	%r51, %f49;
	shfl.sync.down.b32	%r52|%p26, %r51, 8, 31, -1;
	mov.b32 	%f50, %r52;
	add.f32 	%f51, %f49, %f50;
	mov.b32 	%r53, %f51;
	shfl.sync.down.b32	%r54|%p27, %r53, 4, 31, -1;
	mov.b32 	%f52, %r54;
	add.f32 	%f53, %f51, %f52;
	mov.b32 	%r55, %f53;
	shfl.sync.down.b32	%r56|%p28, %r55, 2, 31, -1;
	mov.b32 	%f54, %r56;
	add.f32 	%f55, %f53, %f54;
	mov.b32 	%r57, %f55;
	shfl.sync.down.b32	%r58|%p29, %r57, 1, 31, -1;
	mov.b32 	%f56, %r58;
	add.f32 	%f84, %f55, %f56;
	@%p24 bra 	$L__BB9_16;
	st.shared.f32 	[%r9], %f84;
$L__BB9_16:
	setp.gt.u32 	%p30, %r74, 31;
	bar.sync 	0;
	@%p30 bra 	$L__BB9_20;
	mov.u32 	%r59, %ntid.x;
	add.s32 	%r60, %r59, 31;
	shr.u32 	%r61, %r60, 5;
	setp.ge.u32 	%p31, %r74, %r61;
	mov.f32 	%f83, 0f00000000;
	@%p31 bra 	$L__BB9_19;
	ld.shared.f32 	%f83, [%r10];
$L__BB9_19:
	mov.b32 	%r62, %f83;
	shfl.sync.down.b32	%r63|%p32, %r62, 16, 31, -1;
	mov.b32 	%f58, %r63;
	add.f32 	%f59, %f83, %f58;
	mov.b32 	%r64, %f59;
	shfl.sync.down.b32	%r65|%p33, %r64, 8, 31, -1;
	mov.b32 	%f60, %r65;
	add.f32 	%f61, %f59, %f60;
	mov.b32 	%r66, %f61;
	shfl.sync.down.b32	%r67|%p34, %r66, 4, 31, -1;
	mov.b32 	%f62, %r67;
	add.f32 	%f63, %f61, %f62;
	mov.b32 	%r68, %f63;
	shfl.sync.down.b32	%r69|%p35, %r68, 2, 31, -1;
	mov.b32 	%f64, %r69;
	add.f32 	%f65, %f63, %f64;
	mov.b32 	%r70, %f65;
	shfl.sync.down.b32	%r71|%p36, %r70, 1, 31, -1;
	mov.b32 	%f66, %r71;
	add.f32 	%f84, %f65, %f66;
$L__BB9_20:
	not.pred 	%p37, %p40;
	@%p37 bra 	$L__BB9_22;
	cvt.rn.f32.s32 	%f67, %r17;
	div.rn.f32 	%f68, %f84, %f67;
	add.f32 	%f69, %f19, %f68;
	rsqrt.approx.f32 	%f70, %f69;
	st.shared.f32 	[_ZZN8pygpukit3ops2nn30layer_norm_modulate_f32_kernelEPKfS3_S3_PfiiifE7inv_std], %f70;
$L__BB9_22:
	setp.ge.s32 	%p38, %r74, %r17;
	bar.sync 	0;
	@%p38 bra 	$L__BB9_25;
	ld.shared.f32 	%f17, [_ZZN8pygpukit3ops2nn30layer_norm_modulate_f32_kernelEPKfS3_S3_PfiiifE4mean];
	ld.shared.f32 	%f18, [_ZZN8pygpukit3ops2nn30layer_norm_modulate_f32_kernelEPKfS3_S3_PfiiifE7inv_std];
	mov.u32 	%r14, %ntid.x;
	cvta.to.global.u64 	%rd3, %rd8;
	cvta.to.global.u64 	%rd4, %rd9;
	cvta.to.global.u64 	%rd5, %rd10;
	cvt.s64.s32 	%rd6, %r3;
$L__BB9_24:
	cvt.s64.s32 	%rd17, %r74;
	mul.wide.s32 	%rd18, %r74, 4;
	add.s64 	%rd19, %rd2, %rd18;
	ld.global.nc.f32 	%f71, [%rd19];
	sub.f32 	%f72, %f71, %f17;
	mul.f32 	%f73, %f72, %f18;
	add.s64 	%rd20, %rd17, %rd6;
	shl.b64 	%rd21, %rd20, 2;
	add.s64 	%rd22, %rd3, %rd21;
	ld.global.nc.f32 	%f74, [%rd22];
	add.s64 	%rd23, %rd4, %rd21;
	ld.global.nc.f32 	%f75, [%rd23];
	add.f32 	%f76, %f74, 0f3F800000;
	fma.rn.f32 	%f77, %f73, %f76, %f75;
	add.s64 	%rd24, %rd17, %rd1;
	shl.b64 	%rd25, %rd24, 2;
	add.s64 	%rd26, %rd5, %rd25;
	st.global.f32 	[%rd26], %f77;
	add.s32 	%r74, %r74, %r14;
	setp.lt.s32 	%p39, %r74, %r17;
	@%p39 bra 	$L__BB9_24;
$L__BB9_25:
	ret;

}
	// .globl	_ZN8pygpukit3ops2nn24add_broadcast_f32_kernelEPKfS3_Pfiii
.visible .entry _ZN8pygpukit3ops2nn24add_broadcast_f32_kernelEPKfS3_Pfiii(
	.param .u64 .ptr .align 1 _ZN8pygpukit3ops2nn24add_broadcast_f32_kernelEPKfS3_Pfiii_param_0,
	.param .u64 .ptr .align 1 _ZN8pygpukit3ops2nn24add_broadcast_f32_kernelEPKfS3_Pfiii_param_1,
	.param .u64 .ptr .align 1 _ZN8pygpukit3ops2nn24add_broadcast_f32_kernelEPKfS3_Pfiii_param_2,
	.param .u32 _ZN8pygpukit3ops2nn24add_broadcast_f32_kernelEPKfS3_Pfiii_param_3,
	.param .u32 _ZN8pygpukit3ops2nn24add_broadcast_f32_kernelEPKfS3_Pfiii_param_4,
	.param .u32 _ZN8pygpukit3ops2nn24add_broadcast_f32_kernelEPKfS3_Pfiii_param_5
)
{
	.reg .pred 	%p<2>;
	.reg .b32 	%r<14>;
	.reg .b32 	%f<4>;
	.reg .b64 	%rd<12>;

	ld.param.u64 	%rd1, [_ZN8pygpukit3ops2nn24add_broadcast_f32_kernelEPKfS3_Pfiii_param_0];
	ld.param.u64 	%rd2, [_ZN8pygpukit3ops2nn24add_broadcast_f32_kernelEPKfS3_Pfiii_param_1];
	ld.param.u64 	%rd3, [_ZN8pygpukit3ops2nn24add_broadcast_f32_kernelEPKfS3_Pfiii_param_2];
	ld.param.u32 	%r4, [_ZN8pygpukit3ops2nn24add_broadcast_f32_kernelEPKfS3_Pfiii_param_3];
	ld.param.u32 	%r2, [_ZN8pygpukit3ops2nn24add_broadcast_f32_kernelEPKfS3_Pfiii_param_4];
	ld.param.u32 	%r3, [_ZN8pygpukit3ops2nn24add_broadcast_f32_kernelEPKfS3_Pfiii_param_5];
	mov.u32 	%r5, %ctaid.x;
	mov.u32 	%r6, %ntid.x;
	mov.u32 	%r7, %tid.x;
	mad.lo.s32 	%r1, %r5, %r6, %r7;
	mul.lo.s32 	%r8, %r2, %r4;
	mul.lo.s32 	%r9, %r8, %r3;
	setp.ge.s32 	%p1, %r1, %r9;
	@%p1 bra 	$L__BB10_2;
	cvta.to.global.u64 	%rd4, %rd1;
	cvta.to.global.u64 	%rd5, %rd2;
	cvta.to.global.u64 	%rd6, %rd3;
	mul.lo.s32 	%r10, %r3, %r2;
	div.s32 	%r11, %r1, %r10;
	rem.s32 	%r12, %r1, %r3;
	mul.wide.s32 	%rd7, %r1, 4;
	add.s64 	%rd8, %rd4, %rd7;
	ld.global.nc.f32 	%f1, [%rd8];
	mad.lo.s32 	%r13, %r11, %r3, %r12;
	mul.wide.s32 	%rd9, %r13, 4;
	add.s64 	%rd10, %rd5, %rd9;
	ld.global.nc.f32 	%f2, [%rd10];
	add.f32 	%f3, %f1, %f2;
	add.s64 	%rd11, %rd6, %rd7;
	st.global.f32 	[%rd11], %f3;
$L__BB10_2:
	ret;

}


// ===== COMPILED SASS (sm_100) =====

	.target	sm_100

	.elftype	@"ET_EXEC"


//--------------------- .note.nv.tkinfo           --------------------------
	.section	.note.nv.tkinfo,"",@"SHT_NOTE"
	.sectionflags	@"SHF_NOTE_NV_TKINFO"
	.tkinfo
        /*0018*/ 	.word	0x00000002
        /*0030*/ 	.string	""
        /*0030*/ 	.string	"ptxas"
        /*0030*/ 	.string	"Cuda compilation tools, release 13.0, V13.0.88"
        /*0030*/ 	.string	"Build cuda_13.0.r13.0/compiler.36424714_0"
        /*0030*/ 	.string	"-arch sm_100 -m 64 "



//--------------------- .note.nv.cuinfo           --------------------------
	.section	.note.nv.cuinfo,"",@"SHT_NOTE"
	.sectionflags	@"SHF_NOTE_NV_CUINFO"
        /*0018*/ 	.short	0x0002
        /*001a*/ 	.short	0x0064
        /*001c*/ 	.short	0x0082
	.zero		2


//--------------------- .nv.info                  --------------------------
	.section	.nv.info,"",@"SHT_CUDA_INFO"
	.align	4


	//----- nvinfo : EIATTR_REGCOUNT
	.align		4
        /*0000*/ 	.byte	0x04, 0x2f
        /*0002*/ 	.short	(.L_1 - .L_0)
	.align		4
.L_0:
        /*0004*/ 	.word	index@(_ZN8pygpukit3ops2nn28layer_norm_simple_f32_kernelEPKfPfiiif)
        /*0008*/ 	.word	0x00000015


	//----- nvinfo : EIATTR_FRAME_SIZE
	.align		4
.L_1:
        /*000c*/ 	.byte	0x04, 0x11
        /*000e*/ 	.short	(.L_3 - .L_2)
	.align		4
.L_2:
        /*0010*/ 	.word	index@($__internal_1_$__cuda_sm3x_div_rn_noftz_f32_slowpath)
        /*0014*/ 	.word	0x00000000


	//----- nvinfo : EIATTR_FRAME_SIZE
	.align		4
.L_3:
        /*0018*/ 	.byte	0x04, 0x11
        /*001a*/ 	.short	(.L_5 - .L_4)
	.align		4
.L_4:
        /*001c*/ 	.word	index@(_ZN8pygpukit3ops2nn28layer_norm_simple_f32_kernelEPKfPfiiif)
        /*0020*/ 	.word	0x00000000


	//----- nvinfo : EIATTR_REGCOUNT
	.align		4
.L_5:
        /*0024*/ 	.byte	0x04, 0x2f
        /*0026*/ 	.short	(.L_7 - .L_6)
	.align		4
.L_6:
        /*0028*/ 	.word	index@(_ZN8pygpukit3ops2nn19modulate_f32_kernelEPKfS3_S3_Pfiii)
        /*002c*/ 	.word	0x00000010


	//----- nvinfo : EIATTR_FRAME_SIZE
	.align		4
.L_7:
        /*0030*/ 	.byte	0x04, 0x11
        /*0032*/ 	.short	(.L_9 - .L_8)
	.align		4
.L_8:
        /*0034*/ 	.word	index@(_ZN8pygpukit3ops2nn19modulate_f32_kernelEPKfS3_S3_Pfiii)
        /*0038*/ 	.word	0x00000000


	//----- nvinfo : EIATTR_REGCOUNT
	.align		4
.L_9:
        /*003c*/ 	.byte	0x04, 0x2f
        /*003e*/ 	.short	(.L_11 - .L_10)
	.align		4
.L_10:
        /*0040*/ 	.word	index@(_ZN8pygpukit3ops2nn25gated_residual_f32_kernelEPKfS3_S3_Pfiii)
        /*0044*/ 	.word	0x00000012


	//----- nvinfo : EIATTR_FRAME_SIZE
	.align		4
.L_11:
        /*0048*/ 	.byte	0x04, 0x11
        /*004a*/ 	.short	(.L_13 - .L_12)
	.align		4
.L_12:
        /*004c*/ 	.word	index@(_ZN8pygpukit3ops2nn25gated_residual_f32_kernelEPKfS3_S3_Pfiii)
        /*0050*/ 	.word	0x00000000


	//----- nvinfo : EIATTR_REGCOUNT
	.align		4
.L_13:
        /*0054*/ 	.byte	0x04, 0x2f
        /*0056*/ 	.short	(.L_15 - .L_14)
	.align		4
.L_14:
        /*0058*/ 	.word	index@(_ZN8pygpukit3ops2nn33gated_residual_inplace_f32_kernelEPfPKfS4_iii)
        /*005c*/ 	.word	0x00000012


	//----- nvinfo : EIATTR_FRAME_SIZE
	.align		4
.L_15:
        /*0060*/ 	.byte	0x04, 0x11
        /*0062*/ 	.short	(.L_17 - .L_16)
	.align		4
.L_16:
        /*0064*/ 	.word	index@(_ZN8pygpukit3ops2nn33gated_residual_inplace_f32_kernelEPfPKfS4_iii)
        /*0068*/ 	.word	0x00000000


	//----- nvinfo : EIATTR_REGCOUNT
	.align		4
.L_17:
        /*006c*/ 	.byte	0x04, 0x2f
        /*006e*/ 	.short	(.L_19 - .L_18)
	.align		4
.L_18:
        /*0070*/ 	.word	index@(_ZN8pygpukit3ops2nn16scale_f32_kernelEPKfPffi)
        /*0074*/ 	.word	0x0000000a


	//----- nvinfo : EIATTR_FRAME_SIZE
	.align		4
.L_19:
        /*0078*/ 	.byte	0x04, 0x11
        /*007a*/ 	.short	(.L_21 - .L_20)
	.align		4
.L_20:
        /*007c*/ 	.word	index@(_ZN8pygpukit3ops2nn16scale_f32_kernelEPKfPffi)
        /*0080*/ 	.word	0x00000000


	//----- nvinfo : EIATTR_REGCOUNT
	.align		4
.L_21:
        /*0084*/ 	.byte	0x04, 0x2f
        /*0086*/ 	.short	(.L_23 - .L_22)
	.align		4
.L_22:
        /*0088*/ 	.word	index@(_ZN8pygpukit3ops2nn23concat_axis1_f32_kernelEPKfS3_Pfiiii)
        /*008c*/ 	.word	0x0000000e


	//----- nvinfo : EIATTR_FRAME_SIZE
	.align		4
.L_23:
        /*0090*/ 	.byte	0x04, 0x11
        /*0092*/ 	.short	(.L_25 - .L_24)
	.align		4
.L_24:
        /*0094*/ 	.word	index@(_ZN8pygpukit3ops2nn23concat_axis1_f32_kernelEPKfS3_Pfiiii)
        /*0098*/ 	.word	0x00000000


	//----- nvinfo : EIATTR_REGCOUNT
	.align		4
.L_25:
        /*009c*/ 	.byte	0x04, 0x2f
        /*009e*/ 	.short	(.L_27 - .L_26)
	.align		4
.L_26:
        /*00a0*/ 	.word	index@(_ZN8pygpukit3ops2nn28split_axis1_first_f32_kernelEPKfPfiiii)
        /*00a4*/ 	.word	0x0000000e


	//----- nvinfo : EIATTR_FRAME_SIZE
	.align		4
.L_27:
        /*00a8*/ 	.byte	0x04, 0x11
        /*00aa*/ 	.short	(.L_29 - .L_28)
	.align		4
.L_28:
        /*00ac*/ 	.word	index@(_ZN8pygpukit3ops2nn28split_axis1_first_f32_kernelEPKfPfiiii)
        /*00b0*/ 	.word	0x00000000


	//----- nvinfo : EIATTR_REGCOUNT
	.align		4
.L_29:
        /*00b4*/ 	.byte	0x04, 0x2f
        /*00b6*/ 	.short	(.L_31 - .L_30)
	.align		4
.L_30:
        /*00b8*/ 	.word	index@(_ZN8pygpukit3ops2nn29split_axis1_second_f32_kernelEPKfPfiiii)
        /*00bc*/ 	.word	0x00000010


	//----- nvinfo : EIATTR_FRAME_SIZE
	.align		4
.L_31:
        /*00c0*/ 	.byte	0x04, 0x11
        /*00c2*/ 	.short	(.L_33 - .L_32)
	.align		4
.L_32:
        /*00c4*/ 	.word	index@(_ZN8pygpukit3ops2nn29split_axis1_second_f32_kernelEPKfPfiiii)
        /*00c8*/ 	.word	0x00000000


	//----- nvinfo : EIATTR_REGCOUNT
	.align		4
.L_33:
        /*00cc*/ 	.byte	0x04, 0x2f
        /*00ce*/ 	.short	(.L_35 - .L_34)
	.align		4
.L_34:
        /*00d0*/ 	.word	index@(_ZN8pygpukit3ops2nn21apply_rope_f32_kernelEPKfS3_S3_Pfiiii)
        /*00d4*/ 	.word	0x00000010


	//----- nvinfo : EIATTR_FRAME_SIZE
	.align		4
.L_35:
        /*00d8*/ 	.byte	0x04, 0x11
        /*00da*/ 	.short	(.L_37 - .L_36)
	.align		4
.L_36:
        /*00dc*/ 	.word	index@(_ZN8pygpukit3ops2nn21apply_rope_f32_kernelEPKfS3_S3_Pfiiii)
        /*00e0*/ 	.word	0x00000000


	//----- nvinfo : EIATTR_REGCOUNT
	.align		4
.L_37:
        /*00e4*/ 	.byte	0x04, 0x2f
        /*00e6*/ 	.short	(.L_39 - .L_38)
	.align		4
.L_38:
        /*00e8*/ 	.word	index@(_ZN8pygpukit3ops2nn30layer_norm_modulate_f32_kernelEPKfS3_S3_Pfiiif)
        /*00ec*/ 	.word	0x00000019


	//----- nvinfo : EIATTR_FRAME_SIZE
	.align		4
.L_39:
        /*00f0*/ 	.byte	0x04, 0x11
        /*00f2*/ 	.short	(.L_41 - .L_40)
	.align		4
.L_40:
        /*00f4*/ 	.word	index@($__internal_0_$__cuda_sm3x_div_rn_noftz_f32_slowpath)
        /*00f8*/ 	.word	0x00000000


	//----- nvinfo : EIATTR_FRAME_SIZE
	.align		4
.L_41:
        /*00fc*/ 	.byte	0x04, 0x11
        /*00fe*/ 	.short	(.L_43 - .L_42)
	.align		4
.L_42:
        /*0100*/ 	.word	index@(_ZN8pygpukit3ops2nn30layer_norm_modulate_f32_kernelEPKfS3_S3_Pfiiif)
        /*0104*/ 	.word	0x00000000


	//----- nvinfo : EIATTR_REGCOUNT
	.align		4
.L_43:
        /*0108*/ 	.byte	0x04, 0x2f
        /*010a*/ 	.short	(.L_45 - .L_44)
	.align		4
.L_44:
        /*010c*/ 	.word	index@(_ZN8pygpukit3ops2nn24add_broadcast_f32_kernelEPKfS3_Pfiii)
        /*0110*/ 	.word	0x00000010


	//----- nvinfo : EIATTR_FRAME_SIZE
	.align		4
.L_45:
        /*0114*/ 	.byte	0x04, 0x11
        /*0116*/ 	.short	(.L_47 - .L_46)
	.align		4
.L_46:
        /*0118*/ 	.word	index@(_ZN8pygpukit3ops2nn24add_broadcast_f32_kernelEPKfS3_Pfiii)
        /*011c*/ 	.word	0x00000000


	//----- nvinfo : EIATTR_MIN_STACK_SIZE
	.align		4
.L_47:
        /*0120*/ 	.byte	0x04, 0x12
        /*0122*/ 	.short	(.L_49 - .L_48)
	.align		4
.L_48:
        /*0124*/ 	.word	index@(_ZN8pygpukit3ops2nn24add_broadcast_f32_kernelEPKfS3_Pfiii)
        /*0128*/ 	.word	0x00000000


	//----- nvinfo : EIATTR_MIN_STACK_SIZE
	.align		4
.L_49:
        /*012c*/ 	.byte	0x04, 0x12
        /*012e*/ 	.short	(.L_51 - .L_50)
	.align		4
.L_50:
        /*0130*/ 	.word	index@(_ZN8pygpukit3ops2nn30layer_norm_modulate_f32_kernelEPKfS3_S3_Pfiiif)
        /*0134*/ 	.word	0x00000000


	//----- nvinfo : EIATTR_MIN_STACK_SIZE
	.align		4
.L_51:
        /*0138*/ 	.byte	0x04, 0x12
        /*013a*/ 	.short	(.L_53 - .L_52)
	.align		4
.L_52:
        /*013c*/ 	.word	index@(_ZN8pygpukit3ops2nn21apply_rope_f32_kernelEPKfS3_S3_Pfiiii)
        /*0140*/ 	.word	0x00000000


	//----- nvinfo : EIATTR_MIN_STACK_SIZE
	.align		4
.L_53:
        /*0144*/ 	.byte	0x04, 0x12
        /*0146*/ 	.short	(.L_55 - .L_54)
	.align		4
.L_54:
        /*0148*/ 	.word	index@(_ZN8pygpukit3ops2nn29split_axis1_second_f32_kernelEPKfPfiiii)
        /*014c*/ 	.word	0x00000000


	//----- nvinfo : EIATTR_MIN_STACK_SIZE
	.align		4
.L_55:
        /*0150*/ 	.byte	0x04, 0x12
        /*0152*/ 	.short	(.L_57 - .L_56)
	.align		4
.L_56:
        /*0154*/ 	.word	index@(_ZN8pygpukit3ops2nn28split_axis1_first_f32_kernelEPKfPfiiii)
        /*0158*/ 	.word	0x00000000


	//----- nvinfo : EIATTR_MIN_STACK_SIZE
	.align		4
.L_57:
        /*015c*/ 	.byte	0x04, 0x12
        /*015e*/ 	.short	(.L_59 - .L_58)
	.align		4
.L_58:
        /*0160*/ 	.word	index@(_ZN8pygpukit3ops2nn23concat_axis1_f32_kernelEPKfS3_Pfiiii)
        /*0164*/ 	.word	0x00000000


	//----- nvinfo : EIATTR_MIN_STACK_SIZE
	.align		4
.L_59:
        /*0168*/ 	.byte	0x04, 0x12
        /*016a*/ 	.short	(.L_61 - .L_60)
	.align		4
.L_60:
        /*016c*/ 	.word	index@(_ZN8pygpukit3ops2nn16scale_f32_kernelEPKfPffi)
        /*0170*/ 	.word	0x00000000


	//----- nvinfo : EIATTR_MIN_STACK_SIZE
	.align		4
.L_61:
        /*0174*/ 	.byte	0x04, 0x12
        /*0176*/ 	.short	(.L_63 - .L_62)
	.align		4
.L_62:
        /*0178*/ 	.word	index@(_ZN8pygpukit3ops2nn33gated_residual_inplace_f32_kernelEPfPKfS4_iii)
        /*017c*/ 	.word	0x00000000


	//----- nvinfo : EIATTR_MIN_STACK_SIZE
	.align		4
.L_63:
        /*0180*/ 	.byte	0x04, 0x12
        /*0182*/ 	.short	(.L_65 - .L_64)
	.align		4
.L_64:
        /*0184*/ 	.word	index@(_ZN8pygpukit3ops2nn25gated_residual_f32_kernelEPKfS3_S3_Pfiii)
        /*0188*/ 	.word	0x00000000


	//----- nvinfo : EIATTR_MIN_STACK_SIZE
	.align		4
.L_65:
        /*018c*/ 	.byte	0x04, 0x12
        /*018e*/ 	.short	(.L_67 - .L_66)
	.align		4
.L_66:
        /*0190*/ 	.word	index@(_ZN8pygpukit3ops2nn19modulate_f32_kernelEPKfS3_S3_Pfiii)
        /*0194*/ 	.word	0x00000000


	//----- nvinfo : EIATTR_MIN_STACK_SIZE
	.align		4
.L_67:
        /*0198*/ 	.byte	0x04, 0x12
        /*019a*/ 	.short	(.L_69 - .L_68)
	.align		4
.L_68:
        /*019c*/ 	.word	index@(_ZN8pygpukit3ops2nn28layer_norm_simple_f32_kernelEPKfPfiiif)
        /*01a0*/ 	.word	0x00000000
.L_69:


//--------------------- .nv.compat                --------------------------
	.section	.nv.compat,"",@"SHT_CUDA_COMPAT_INFO"
	.align	4
        /*0000*/ 	.byte	0x02, 0x09, 0x00, 0x00, 0x02, 0x02, 0x01, 0x00, 0x02, 0x05, 0x05, 0x00, 0x03, 0x07, 0x01, 0x01
        /*0010*/ 	.byte	0x02, 0x03, 0x00, 0x00, 0x02, 0x06, 0x01, 0x00, 0x04, 0x0b, 0x08, 0x00, 0x01, 0x00, 0x00, 0x00
        /*0020*/ 	.byte	0x00, 0x00, 0x00, 0x00


//--------------------- .nv.info._ZN8pygpukit3ops2nn24add_broadcast_f32_kernelEPKfS3_Pfiii --------------------------
	.section	.nv.info._ZN8pygpukit3ops2nn24add_broadcast_f32_kernelEPKfS3_Pfiii,"",@"SHT_CUDA_INFO"
	.sectionflags	@""
	.align	4


	//----- nvinfo : EIATTR_CUDA_API_VERSION
	.align		4
        /*0000*/ 	.byte	0x04, 0x37
        /*0002*/ 	.short	(.L_71 - .L_70)
.L_70:
        /*0004*/ 	.word	0x00000082


	//----- nvinfo : EIATTR_KPARAM_INFO
	.align		4
.L_71:
        /*0008*/ 	.byte	0x04, 0x17
        /*000a*/ 	.short	(.L_73 - .L_72)
.L_72:
        /*000c*/ 	.word	0x00000000
        /*0010*/ 	.short	0x0005
        /*0012*/ 	.short	0x0020
        /*0014*/ 	.byte	0x00, 0xf0, 0x11, 0x00


	//----- nvinfo : EIATTR_KPARAM_INFO
	.align		4
.L_73:
        /*0018*/ 	.byte	0x04, 0x17
        /*001a*/ 	.short	(.L_75 - .L_74)
.L_74:
        /*001c*/ 	.word	0x00000000
        /*0020*/ 	.short	0x0004
        /*0022*/ 	.short	0x001c
        /*0024*/ 	.byte	0x00, 0xf0, 0x11, 0x00


	//----- nvinfo : EIATTR_KPARAM_INFO
	.align		4
.L_75:
        /*0028*/ 	.byte	0x04, 0x17
        /*002a*/ 	.short	(.L_77 - .L_76)
.L_76:
        /*002c*/ 	.word	0x00000000
        /*0030*/ 	.short	0x0003
        /*0032*/ 	.short	0x0018
        /*0034*/ 	.byte	0x00, 0xf0, 0x11, 0x00


	//----- nvinfo : EIATTR_KPARAM_INFO
	.align		4
.L_77:
        /*0038*/ 	.byte	0x04, 0x17
        /*003a*/ 	.short	(.L_79 - .L_78)
.L_78:
        /*003c*/ 	.word	0x00000000
        /*0040*/ 	.short	0x0002
        /*0042*/ 	.short	0x0010
        /*0044*/ 	.byte	0x00, 0xf5, 0x21, 0x00


	//----- nvinfo : EIATTR_KPARAM_INFO
	.align		4
.L_79:
        /*0048*/ 	.byte	0x04, 0x17
        /*004a*/ 	.short	(.L_81 - .L_80)
.L_80:
        /*004c*/ 	.word	0x00000000
        /*0050*/ 	.short	0x0001
        /*0052*/ 	.short	0x0008
        /*0054*/ 	.byte	0x00, 0xf5, 0x21, 0x00


	//----- nvinfo : EIATTR_KPARAM_INFO
	.align		4
.L_81:
        /*0058*/ 	.byte	0x04, 0x17
        /*005a*/ 	.short	(.L_83 - .L_82)
.L_82:
        /*005c*/ 	.word	0x00000000
        /*0060*/ 	.short	0x0000
        /*0062*/ 	.short	0x0000
        /*0064*/ 	.byte	0x00, 0xf5, 0x21, 0x00


	//----- nvinfo : EIATTR_SPARSE_MMA_MASK
	.align		4
.L_83:
        /*0068*/ 	.byte	0x03, 0x50
        /*006a*/ 	.short	0x0000


	//----- nvinfo : EIATTR_MAXREG_COUNT
	.align		4
        /*006c*/ 	.byte	0x03, 0x1b
        /*006e*/ 	.short	0x00ff


	//----- nvinfo : EIATTR_MERCURY_ISA_VERSION
	.align		4
        /*0070*/ 	.byte	0x03, 0x5f
        /*0072*/ 	.short	0x0101


	//----- nvinfo : EIATTR_VRC_CTA_INIT_COUNT
	.align		4
        /*0074*/ 	.byte	0x02, 0x4a
	.zero		1
	.zero		1


	//----- nvinfo : EIATTR_EXIT_INSTR_OFFSETS
	.align		4
        /*0078*/ 	.byte	0x04, 0x1c
        /*007a*/ 	.short	(.L_85 - .L_84)


	//   ....[0]....
.L_84:
        /*007c*/ 	.word	0x000000a0


	//   ....[1]....
        /*0080*/ 	.word	0x00000440


	//----- nvinfo : EIATTR_CBANK_PARAM_SIZE
	.align		4
.L_85:
        /*0084*/ 	.byte	0x03, 0x19
        /*0086*/ 	.short	0x0024


	//----- nvinfo : EIATTR_PARAM_CBANK
	.align		4
        /*0088*/ 	.byte	0x04, 0x0a
        /*008a*/ 	.short	(.L_87 - .L_86)
	.align		4
.L_86:
        /*008c*/ 	.word	index@(.nv.constant0._ZN8pygpukit3ops2nn24add_broadcast_f32_kernelEPKfS3_Pfiii)
        /*0090*/ 	.short	0x0380
        /*0092*/ 	.short	0x0024


	//----- nvinfo : EIATTR_SW_WAR
	.align		4
.L_87:
        /*0094*/ 	.byte	0x04, 0x36
        /*0096*/ 	.short	(.L_89 - .L_88)
.L_88:
        /*0098*/ 	.word	0x00000008
.L_89:


//--------------------- .nv.info._ZN8pygpukit3ops2nn30layer_norm_modulate_f32_kernelEPKfS3_S3_Pfiiif --------------------------
	.section	.nv.info._ZN8pygpukit3ops2nn30layer_norm_modulate_f32_kernelEPKfS3_S3_Pfiiif,"",@"SHT_CUDA_INFO"
	.sectionflags	@""
	.align	4


	//----- nvinfo : EIATTR_CUDA_API_VERSION
	.align		4
        /*0000*/ 	.byte	0x04, 0x37
        /*0002*/ 	.short	(.L_91 - .L_90)
.L_90:
        /*0004*/ 	.word	0x00000082


	//----- nvinfo : EIATTR_KPARAM_INFO
	.align		4
.L_91:
        /*0008*/ 	.byte	0x04, 0x17
        /*000a*/ 	.short	(.L_93 - .L_92)
.L_92:
        /*000c*/ 	.word	0x00000000
        /*0010*/ 	.short	0x0007
        /*0012*/ 	.short	0x002c
        /*0014*/ 	.byte	0x00, 0xf0, 0x11, 0x00


	//----- nvinfo : EIATTR_KPARAM_INFO
	.align		4
.L_93:
        /*0018*/ 	.byte	0x04, 0x17
        /*001a*/ 	.short	(.L_95 - .L_94)
.L_94:
        /*001c*/ 	.word	0x00000000
        /*0020*/ 	.short	0x0006
        /*0022*/ 	.short	0x0028
        /*0024*/ 	.byte	0x00, 0xf0, 0x11, 0x00


	//----- nvinfo : EIATTR_KPARAM_INFO
	.align		4
.L_95:
        /*0028*/ 	.byte	0x04, 0x17
        /*002a*/ 	.short	(.L_97 - .L_96)
.L_96:
        /*002c*/ 	.word	0x00000000
        /*0030*/ 	.short	0x0005
        /*0032*/ 	.short	0x0024
        /*0034*/ 	.byte	0x00, 0xf0, 0x11, 0x00


	//----- nvinfo : EIATTR_KPARAM_INFO
	.align		4
.L_97:
        /*0038*/ 	.byte	0x04, 0x17
        /*003a*/ 	.short	(.L_99 - .L_98)
.L_98:
        /*003c*/ 	.word	0x00000000
        /*0040*/ 	.short	0x0004
        /*0042*/ 	.short	0x0020
        /*0044*/ 	.byte	0x00, 0xf0, 0x11, 0x00


	//----- nvinfo : EIATTR_KPARAM_INFO
	.align		4
.L_99:
        /*0048*/ 	.byte	0x04, 0x17
        /*004a*/ 	.short	(.L_101 - .L_100)
.L_100:
        /*004c*/ 	.word	0x00000000
        /*0050*/ 	.short	0x0003
        /*0052*/ 	.short	0x0018
        /*0054*/ 	.byte	0x00, 0xf5, 0x21, 0x00


	//----- nvinfo : EIATTR_KPARAM_INFO
	.align		4
.L_101:
        /*0058*/ 	.byte	0x04, 0x17
        /*005a*/ 	.short	(.L_103 - .L_102)
.L_102:
        /*005c*/ 	.word	0x00000000
        /*0060*/ 	.short	0x0002
        /*0062*/ 	.short	0x0010
        /*0064*/ 	.byte	0x00, 0xf5, 0x21, 0x00


	//----- nvinfo : EIATTR_KPARAM_INFO
	.align		4
.L_103:
        /*0068*/ 	.byte	0x04, 0x17
        /*006a*/ 	.short	(.L_105 - .L_104)
.L_104:
        /*006c*/ 	.word	0x00000000
        /*0070*/ 	.short	0x0001
        /*0072*/ 	.short	0x0008
        /*0074*/ 	.byte	0x00, 0xf5, 0x21, 0x00


	//----- nvinfo : EIATTR_KPARAM_INFO
	.align		4
.L_105:
        /*0078*/ 	.byte	0x04, 0x17
        /*007a*/ 	.short	(.L_107 - .L_106)
.L_106:
        /*007c*/ 	.word	0x00000000
        /*0080*/ 	.short	0x0000
        /*0082*/ 	.short	0x0000
        /*0084*/ 	.byte	0x00, 0xf5, 0x21, 0x00


	//----- nvinfo : EIATTR_SPARSE_MMA_MASK
	.align		4
.L_107:
        /*0088*/ 	.byte	0x03, 0x50
        /*008a*/ 	.short	0x0000


	//----- nvinfo : EIATTR_MAXREG_COUNT
	.align		4
        /*008c*/ 	.byte	0x03, 0x1b
        /*008e*/ 	.short	0x00ff


	//----- nvinfo : EIATTR_NUM_BARRIERS
	.align		4
        /*0090*/ 	.byte	0x02, 0x4c
        /*0092*/ 	.byte	0x01
	.zero		1


	//----- nvinfo : EIATTR_MERCURY_ISA_VERSION
	.align		4
        /*0094*/ 	.byte	0x03, 0x5f
        /*0096*/ 	.short	0x0101


	//----- nvinfo : EIATTR_COOP_GROUP_MASK_REGIDS
	.align		4
        /*0098*/ 	.byte	0x04, 0x29
        /*009a*/ 	.short	(.L_109 - .L_108)


	//   ....[0]....
.L_108:
        /*009c*/ 	.word	0xffffffff


	//   ....[1]....
        /*00a0*/ 	.word	0xffffffff


	//   ....[2]....
        /*00a4*/ 	.word	0xffffffff


	//   ....[3]....
        /*00a8*/ 	.word	0xffffffff


	//   ....[4]....
        /*00ac*/ 	.word	0xffffffff


	//   ....[5]....
        /*00b0*/ 	.word	0xffffffff


	//   ....[6]....
        /*00b4*/ 	.word	0xffffffff


	//   ....[7]....
        /*00b8*/ 	.word	0xffffffff


	//   ....[8]....
        /*00bc*/ 	.word	0xffffffff


	//   ....[9]....
        /*00c0*/ 	.word	0xffffffff


	//   ....[10]....
        /*00c4*/ 	.word	0xffffffff


	//   ....[11]....
        /*00c8*/ 	.word	0xffffffff


	//   ....[12]....
        /*00cc*/ 	.word	0xffffffff


	//   ....[13]....
        /*00d0*/ 	.word	0xffffffff


	//   ....[14]....
        /*00d4*/ 	.word	0xffffffff


	//   ....[15]....
        /*00d8*/ 	.word	0xffffffff


	//   ....[16]....
        /*00dc*/ 	.word	0xffffffff


	//   ....[17]....
        /*00e0*/ 	.word	0xffffffff


	//   ....[18]....
        /*00e4*/ 	.word	0xffffffff


	//   ....[19]....
        /*00e8*/ 	.word	0xffffffff


	//   ....[20]....
        /*00ec*/ 	.word	0x0500000f


	//   ....[21]....
        /*00f0*/ 	.word	0x0500000f


	//   ....[22]....
        /*00f4*/ 	.word	0x0500000f


	//   ....[23]....
        /*00f8*/ 	.word	0x0500000f


	//   ....[24]....
        /*00fc*/ 	.word	0x0500000f


	//   ....[25]....
        /*0100*/ 	.word	0x0500000f


	//   ....[26]....
        /*0104*/ 	.word	0x0500000f


	//   ....[27]....
        /*0108*/ 	.word	0x0500000f


	//   ....[28]....
        /*010c*/ 	.word	0x0500000f


	//   ....[29]....
        /*0110*/ 	.word	0x0500000f


	//----- nvinfo : EIATTR_COOP_GROUP_INSTR_OFFSETS
	.align		4
.L_109:
        /*0114*/ 	.byte	0x04, 0x28
        /*0116*/ 	.short	(.L_111 - .L_110)


	//   ....[0]....
.L_110:
        /*0118*/ 	.word	0x00000310


	//   ....[1]....
        /*011c*/ 	.word	0x00000390


	//   ....[2]....
        /*0120*/ 	.word	0x000003d0


	//   ....[3]....
        /*0124*/ 	.word	0x00000410


	//   ....[4]....
        /*0128*/ 	.word	0x00000440


	//   ....[5]....
        /*012c*/ 	.word	0x00000520


	//   ....[6]....
        /*0130*/ 	.word	0x00000540


	//   ....[7]....
        /*0134*/ 	.word	0x00000560


	//   ....[8]....
        /*0138*/ 	.word	0x00000580


	//   ....[9]....
        /*013c*/ 	.word	0x000005a0


	//   ....[10]....
        /*0140*/ 	.word	0x00000850


	//   ....[11]....
        /*0144*/ 	.word	0x00000890


	//   ....[12]....
        /*0148*/ 	.word	0x000008b0


	//   ....[13]....
        /*014c*/ 	.word	0x000008d0


	//   ....[14]....
        /*0150*/ 	.word	0x000008f0


	//   ....[15]....
        /*0154*/ 	.word	0x000009d0


	//   ....[16]....
        /*0158*/ 	.word	0x000009f0


	//   ....[17]....
        /*015c*/ 	.word	0x00000a10


	//   ....[18]....
        /*0160*/ 	.word	0x00000a30


	//   ....[19]....
        /*0164*/ 	.word	0x00000a50


	//   ....[20]....
        /*0168*/ 	.word	0x00000ec0


	//   ....[21]....
        /*016c*/ 	.word	0x00000f30


	//   ....[22]....
        /*0170*/ 	.word	0x00000fa0


	//   ....[23]....
        /*0174*/ 	.word	0x00001010


	//   ....[24]....
        /*0178*/ 	.word	0x00001080


	//   ....[25]....
        /*017c*/ 	.word	0x00001100


	//   ....[26]....
        /*0180*/ 	.word	0x00001170


	//   ....[27]....
        /*0184*/ 	.word	0x000011e0


	//   ....[28]....
        /*0188*/ 	.word	0x00001250


	//   ....[29]....
        /*018c*/ 	.word	0x000012c0


	//----- nvinfo : EIATTR_VRC_CTA_INIT_COUNT
	.align		4
.L_111:
        /*0190*/ 	.byte	0x02, 0x4a
	.zero		1
	.zero		1


	//----- nvinfo : EIATTR_EXIT_INSTR_OFFSETS
	.align		4
        /*0194*/ 	.byte	0x04, 0x1c
        /*0196*/ 	.short	(.L_113 - .L_112)


	//   ....[0]....
.L_112:
        /*0198*/ 	.word	0x000001c0


	//   ....[1]....
        /*019c*/ 	.word	0x00000c70


	//   ....[2]....
        /*01a0*/ 	.word	0x00000e60


	//----- nvinfo : EIATTR_CRS_STACK_SIZE
	.align		4
.L_113:
        /*01a4*/ 	.byte	0x04, 0x1e
        /*01a6*/ 	.short	(.L_115 - .L_114)
.L_114:
        /*01a8*/ 	.word	0x00000000


	//----- nvinfo : EIATTR_CBANK_PARAM_SIZE
	.align		4
.L_115:
        /*01ac*/ 	.byte	0x03, 0x19
        /*01ae*/ 	.short	0x0030


	//----- nvinfo : EIATTR_PARAM_CBANK
	.align		4
        /*01b0*/ 	.byte	0x04, 0x0a
        /*01b2*/ 	.short	(.L_117 - .L_116)
	.align		4
.L_116:
        /*01b4*/ 	.word	index@(.nv.constant0._ZN8pygpukit3ops2nn30layer_norm_modulate_f32_kernelEPKfS3_S3_Pfiiif)
        /*01b8*/ 	.short	0x0380
        /*01ba*/ 	.short	0x0030


	//----- nvinfo : EIATTR_SW_WAR
	.align		4
.L_117:
        /*01bc*/ 	.byte	0x04, 0x36
        /*01be*/ 	.short	(.L_119 - .L_118)
.L_118:
        /*01c0*/ 	.word	0x00000008
.L_119:


//--------------------- .nv.info._ZN8pygpukit3ops2nn21apply_rope_f32_kernelEPKfS3_S3_Pfiiii --------------------------
	.section	.nv.info._ZN8pygpukit3ops2nn21apply_rope_f32_kernelEPKfS3_S3_Pfiiii,"",@"SHT_CUDA_INFO"
	.sectionflags	@""
	.align	4


	//----- nvinfo : EIATTR_CUDA_API_VERSION
	.align		4
        /*0000*/ 	.byte	0x04, 0x37
        /*0002*/ 	.short	(.L_121 - .L_120)
.L_120:
        /*0004*/ 	.word	0x00000082


	//----- nvinfo : EIATTR_KPARAM_INFO
	.align		4
.L_121:
        /*0008*/ 	.byte	0x04, 0x17
        /*000a*/ 	.short	(.L_123 - .L_122)
.L_122:
        /*000c*/ 	.word	0x00000000
        /*0010*/ 	.short	0x0007
        /*0012*/ 	.short	0x002c
        /*0014*/ 	.byte	0x00, 0xf0, 0x11, 0x00


	//----- nvinfo : EIATTR_KPARAM_INFO
	.align		4
.L_123:
        /*0018*/ 	.byte	0x04, 0x17
        /*001a*/ 	.short	(.L_125 - .L_124)
.L_124:
        /*001c*/ 	.word	0x00000000
        /*0020*/ 	.short	0x0006
        /*0022*/ 	.short	0x0028
        /*0024*/ 	.byte	0x00, 0xf0, 0x11, 0x00


	//----- nvinfo : EIATTR_KPARAM_INFO
	.align		4
.L_125:
        /*0028*/ 	.byte	0x04, 0x17
        /*002a*/ 	.short	(.L_127 - .L_126)
.L_126:
        /*002c*/ 	.word	0x00000000
        /*0030*/ 	.short	0x0005
        /*0032*/ 	.short	0x0024
        /*0034*/ 	.byte	0x00, 0xf0, 0x11, 0x00


	//----- nvinfo : EIATTR_KPARAM_INFO
	.align		4
.L_127:
        /*0038*/ 	.byte	0x04, 0x17
        /*003a*/ 	.short	(.L_129 - .L_128)
.L_128:
        /*003c*/ 	.word	0x00000000
        /*0040*/ 	.short	0x0004
        /*0042*/ 	.short	0x0020
        /*0044*/ 	.byte	0x00, 0xf0, 0x11, 0x00


	//----- nvinfo : EIATTR_KPARAM_INFO
	.align		4
.L_129:
        /*0048*/ 	.byte	0x04, 0x17
        /*004a*/ 	.short	(.L_131 - .L_130)
.L_130:
        /*004c*/ 	.word	0x00000000
        /*0050*/ 	.short	0x0003
        /*0052*/ 	.short	0x0018
        /*0054*/ 	.byte	0x00, 0xf5, 0x21, 0x00


	//----- nvinfo : EIATTR_KPARAM_INFO
	.align		4
.L_131:
        /*0058*/ 	.byte	0x04, 0x17
        /*005a*/ 	.short	(.L_133 - .L_132)
.L_132:
        /*005c*/ 	.word	0x00000000
        /*0060*/ 	.short	0x0002
        /*0062*/ 	.short	0x0010
        /*0064*/ 	.byte	0x00, 0xf5, 0x21, 0x00


	//----- nvinfo : EIATTR_KPARAM_INFO
	.align		4
.L_133:
        /*0068*/ 	.byte	0x04, 0x17
        /*006a*/ 	.short	(.L_135 - .L_134)
.L_134:
        /*006c*/ 	.word	0x00000000
        /*0070*/ 	.short	0x0001
        /*0072*/ 	.short	0x0008
        /*0074*/ 	.byte	0x00, 0xf5, 0x21, 0x00


	//----- nvinfo : EIATTR_KPARAM_INFO
	.align		4
.L_135:
        /*0078*/ 	.byte	0x04, 0x17
        /*007a*/ 	.short	(.L_137 - .L_136)
.L_136:
        /*007c*/ 	.word	0x00000000
        /*0080*/ 	.short	0x0000
        /*0082*/ 	.short	0x0000
        /*0084*/ 	.byte	0x00, 0xf5, 0x21, 0x00


	//----- nvinfo : EIATTR_SPARSE_MMA_MASK
	.align		4
.L_137:
        /*0088*/ 	.byte	0x03, 0x50
        /*008a*/ 	.short	0x0000


	//----- nvinfo : EIATTR_MAXREG_COUNT
	.align		4
        /*008c*/ 	.byte	0x03, 0x1b
        /*008e*/ 	.short	0x00ff


	//----- nvinfo : EIATTR_MERCURY_ISA_VERSION
	.align		4
        /*0090*/ 	.byte	0x03, 0x5f
        /*0092*/ 	.short	0x0101


	//----- nvinfo : EIATTR_VRC_CTA_INIT_COUNT
	.align		4
        /*0094*/ 	.byte	0x02, 0x4a
	.zero		1
	.zero		1


	//----- nvinfo : EIATTR_EXIT_INSTR_OFFSETS
	.align		4
        /*0098*/ 	.byte	0x04, 0x1c
        /*009a*/ 	.short	(.L_139 - .L_138)


	//   ....[0]....
.L_138:
        /*009c*/ 	.word	0x000000b0


	//   ....[1]....
        /*00a0*/ 	.word	0x000006d0


	//----- nvinfo : EIATTR_CBANK_PARAM_SIZE
	.align		4
.L_139:
        /*00a4*/ 	.byte	0x03, 0x19
        /*00a6*/ 	.short	0x0030


	//----- nvinfo : EIATTR_PARAM_CBANK
	.align		4
        /*00a8*/ 	.byte	0x04, 0x0a
        /*00aa*/ 	.short	(.L_141 - .L_140)
	.align		4
.L_140:
        /*00ac*/ 	.word	index@(.nv.constant0._ZN8pygpukit3ops2nn21apply_rope_f32_kernelEPKfS3_S3_Pfiiii)
        /*00b0*/ 	.short	0x0380
        /*00b2*/ 	.short	0x0030


	//----- nvinfo : EIATTR_SW_WAR
	.align		4
.L_141:
        /*00b4*/ 	.byte	0x04, 0x36
        /*00b6*/ 	.short	(.L_143 - .L_142)
.L_142:
        /*00b8*/ 	.word	0x00000008
.L_143:


//--------------------- .nv.info._ZN8pygpukit3ops2nn29split_axis1_second_f32_kernelEPKfPfiiii --------------------------
	.section	.nv.info._ZN8pygpukit3ops2nn29split_axis1_second_f32_kernelEPKfPfiiii,"",@"SHT_CUDA_INFO"
	.sectionflags	@""
	.align	4


	//----- nvinfo : EIATTR_CUDA_API_VERSION
	.align		4
        /*0000*/ 	.byte	0x04, 0x37
        /*0002*/ 	.short	(.L_145 - .L_144)
.L_144:
        /*0004*/ 	.word	0x00000082


	//----- nvinfo : EIATTR_KPARAM_INFO
	.align		4
.L_145:
        /*0008*/ 	.byte	0x04, 0x17
        /*000a*/ 	.short	(.L_147 - .L_146)
.L_146:
        /*000c*/ 	.word	0x00000000
        /*0010*/ 	.short	0x0005
        /*0012*/ 	.short	0x001c
        /*0014*/ 	.byte	0x00, 0xf0, 0x11, 0x00


	//----- nvinfo : EIATTR_KPARAM_INFO
	.align		4
.L_147:
        /*0018*/ 	.byte	0x04, 0x17
        /*001a*/ 	.short	(.L_149 - .L_148)
.L_148:
        /*001c*/ 	.word	0x00000000
        /*0020*/ 	.short	0x0004
        /*0022*/ 	.short	0x0018
        /*0024*/ 	.byte	0x00, 0xf0, 0x11, 0x00


	//----- nvinfo : EIATTR_KPARAM_INFO
	.align		4
.L_149:
        /*0028*/ 	.byte	0x04, 0x17
        /*002a*/ 	.short	(.L_151 - .L_150)
.L_150:
        /*002c*/ 	.word	0x00000000
        /*0030*/ 	.short	0x0003
        /*0032*/ 	.short	0x0014
        /*0034*/ 	.byte	0x00, 0xf0, 0x11, 0x00


	//----- nvinfo : EIATTR_KPARAM_INFO
	.align		4
.L_151:
        /*0038*/ 	.byte	0x04, 0x17
        /*003a*/ 	.short	(.L_153 - .L_152)
.L_152:
        /*003c*/ 	.word	0x00000000
        /*0040*/ 	.short	0x0002
        /*0042*/ 	.short	0x0010
        /*0044*/ 	.byte	0x00, 0xf0, 0x11, 0x00


	//----- nvinfo : EIATTR_KPARAM_INFO
	.align		4
.L_153:
        /*0048*/ 	.byte	0x04, 0x17
        /*004a*/ 	.short	(.L_155 - .L_154)
.L_154:
        /*004c*/ 	.word	0x00000000
        /*0050*/ 	.short	0x0001
        /*0052*/ 	.short	0x0008
        /*0054*/ 	.byte	0x00, 0xf5, 0x21, 0x00


	//----- nvinfo : EIATTR_KPARAM_INFO
	.align		4
.L_155:
        /*0058*/ 	.byte	0x04, 0x17
        /*005a*/ 	.short	(.L_157 - .L_156)
.L_156:
        /*005c*/ 	.word	0x00000000
        /*0060*/ 	.short	0x0000
        /*0062*/ 	.short	0x0000
        /*0064*/ 	.byte	0x00, 0xf5, 0x21, 0x00


	//----- nvinfo : EIATTR_SPARSE_MMA_MASK
	.align		4
.L_157:
        /*0068*/ 	.byte	0x03, 0x50
        /*006a*/ 	.short	0x0000


	//----- nvinfo : EIATTR_MAXREG_COUNT
	.align		4
        /*006c*/ 	.byte	0x03, 0x1b
        /*006e*/ 	.short	0x00ff


	//----- nvinfo : EIATTR_MERCURY_ISA_VERSION
	.align		4
        /*0070*/ 	.byte	0x03, 0x5f
        /*0072*/ 	.short	0x0101


	//----- nvinfo : EIATTR_VRC_CTA_INIT_COUNT
	.align		4
        /*0074*/ 	.byte	0x02, 0x4a
	.zero		1
	.zero		1


	//----- nvinfo : EIATTR_EXIT_INSTR_OFFSETS
	.align		4
        /*0078*/ 	.byte	0x04, 0x1c
        /*007a*/ 	.short	(.L_159 - .L_158)


	//   ....[0]....
.L_158:
        /*007c*/ 	.word	0x000000b0


	//   ....[1]....
        /*0080*/ 	.word	0x000004c0


	//----- nvinfo : EIATTR_CBANK_PARAM_SIZE
	.align		4
.L_159:
        /*0084*/ 	.byte	0x03, 0x19
        /*0086*/ 	.short	0x0020


	//----- nvinfo : EIATTR_PARAM_CBANK
	.align		4
        /*0088*/ 	.byte	0x04, 0x0a
        /*008a*/ 	.short	(.L_161 - .L_160)
	.align		4
.L_160:
        /*008c*/ 	.word	index@(.nv.constant0._ZN8pygpukit3ops2nn29split_axis1_second_f32_kernelEPKfPfiiii)
        /*0090*/ 	.short	0x0380
        /*0092*/ 	.short	0x0020


	//----- nvinfo : EIATTR_SW_WAR
	.align		4
.L_161:
        /*0094*/ 	.byte	0x04, 0x36
        /*0096*/ 	.short	(.L_163 - .L_162)
.L_162:
        /*0098*/ 	.word	0x00000008
.L_163:


//--------------------- .nv.info._ZN8pygpukit3ops2nn28split_axis1_first_f32_kernelEPKfPfiiii --------------------------
	.section	.nv.info._ZN8pygpukit3ops2nn28split_axis1_first_f32_kernelEPKfPfiiii,"",@"SHT_CUDA_INFO"
	.sectionflags	@""
	.align	4


	//----- nvinfo : EIATTR_CUDA_API_VERSION
	.align		4
        /*0000*/ 	.byte	0x04, 0x37
        /*0002*/ 	.short	(.L_165 - .L_164)
.L_164:
        /*0004*/ 	.word	0x00000082


	//----- nvinfo : EIATTR_KPARAM_INFO
	.align		4
.L_165:
        /*0008*/ 	.byte	0x04, 0x17
        /*000a*/ 	.short	(.L_167 - .L_166)
.L_166:
        /*000c*/ 	.word	0x00000000
        /*0010*/ 	.short	0x0005
        /*0012*/ 	.short	0x001c
        /*0014*/ 	.byte	0x00, 0xf0, 0x11, 0x00


	//----- nvinfo : EIATTR_KPARAM_INFO
	.align		4
.L_167:
        /*0018*/ 	.byte	0x04, 0x17
        /*001a*/ 	.short	(.L_169 - .L_168)
.L_168:
        /*001c*/ 	.word	0x00000000
        /*0020*/ 	.short	0x0004
        /*0022*/ 	.short	0x0018
        /*0024*/ 	.byte	0x00, 0xf0, 0x11, 0x00


	//----- nvinfo : EIATTR_KPARAM_INFO
	.align		4
.L_169:
        /*0028*/ 	.byte	0x04, 0x17
        /*002a*/ 	.short	(.L_171 - .L_170)
.L_170:
        /*002c*/ 	.word	0x00000000
        /*0030*/ 	.short	0x0003
        /*0032*/ 	.short	0x0014
        /*0034*/ 	.byte	0x00, 0xf0, 0x11, 0x00


	//----- nvinfo : EIATTR_KPARAM_INFO
	.align		4
.L_171:
        /*0038*/ 	.byte	0x04, 0x17
        /*003a*/ 	.short	(.L_173 - .L_172)
.L_172:
        /*003c*/ 	.word	0x00000000
        /*0040*/ 	.short	0x0002
        /*0042*/ 	.short	0x0010
        /*0044*/ 	.byte	0x00, 0xf0, 0x11, 0x00


	//----- nvinfo : EIATTR_KPARAM_INFO
	.align		4
.L_173:
        /*0048*/ 	.byte	0x04, 0x17
        /*004a*/ 	.short	(.L_175 - .L_174)
.L_174:
        /*004c*/ 	.word	0x00000000
        /*0050*/ 	.short	0x0001
        /*0052*/ 	.short	0x0008
        /*0054*/ 	.byte	0x00, 0xf5, 0x21, 0x00


	//----- nvinfo : EIATTR_KPARAM_INFO
	.align		4
.L_175:
        /*0058*/ 	.byte	0x04, 0x17
        /*005a*/ 	.short	(.L_177 - .L_176)
.L_176:
        /*005c*/ 	.word	0x00000000
        /*0060*/ 	.short	0x0000
        /*0062*/ 	.short	0x0000
        /*0064*/ 	.byte	0x00, 0xf5, 0x21, 0x00


	//----- nvinfo : EIATTR_SPARSE_MMA_MASK
	.align		4
.L_177:
        /*0068*/ 	.byte	0x03, 0x50
        /*006a*/ 	.short	0x0000


	//----- nvinfo : EIATTR_MAXREG_COUNT
	.align		4
        /*006c*/ 	.byte	0x03, 0x1b
        /*006e*/ 	.short	0x00ff


	//----- nvinfo : EIATTR_MERCURY_ISA_VERSION
	.align		4
        /*0070*/ 	.byte	0x03, 0x5f
        /*0072*/ 	.short	0x0101


	//----- nvinfo : EIATTR_VRC_CTA_INIT_COUNT
	.align		4
        /*0074*/ 	.byte	0x02, 0x4a
	.zero		1
	.zero		1


	//----- nvinfo : EIATTR_EXIT_INSTR_OFFSETS
	.align		4
        /*0078*/ 	.byte	0x04, 0x1c
        /*007a*/ 	.short	(.L_179 - .L_178)


	//   ....[0]....
.L_178:
        /*007c*/ 	.word	0x000000a0


	//   ....[1]....
        /*0080*/ 	.word	0x00000320


	//----- nvinfo : EIATTR_CBANK_PARAM_SIZE
	.align		4
.L_179:
        /*0084*/ 	.byte	0x03, 0x19
        /*0086*/ 	.short	0x0020


	//----- nvinfo : EIATTR_PARAM_CBANK
	.align		4
        /*0088*/ 	.byte	0x04, 0x0a
        /*008a*/ 	.short	(.L_181 - .L_180)
	.align		4
.L_180:
        /*008c*/ 	.word	index@(.nv.constant0._ZN8pygpukit3ops2nn28split_axis1_first_f32_kernelEPKfPfiiii)
        /*0090*/ 	.short	0x0380
        /*0092*/ 	.short	0x0020


	//----- nvinfo : EIATTR_SW_WAR
	.align		4
.L_181:
        /*0094*/ 	.byte	0x04, 0x36
        /*0096*/ 	.short	(.L_183 - .L_182)
.L_182:
        /*0098*/ 	.word	0x00000008
.L_183:


//--------------------- .nv.info._ZN8pygpukit3ops2nn23concat_axis1_f32_kernelEPKfS3_Pfiiii --------------------------
	.section	.nv.info._ZN8pygpukit3ops2nn23concat_axis1_f32_kernelEPKfS3_Pfiiii,"",@"SHT_CUDA_INFO"
	.sectionflags	@""
	.align	4


	//----- nvinfo : EIATTR_CUDA_API_VERSION
	.align		4
        /*0000*/ 	.byte	0x04, 0x37
        /*0002*/ 	.short	(.L_185 - .L_184)
.L_184:
        /*0004*/ 	.word	0x00000082


	//----- nvinfo : EIATTR_KPARAM_INFO
	.align		4
.L_185:
        /*0008*/ 	.byte	0x04, 0x17
        /*000a*/ 	.short	(.L_187 - .L_186)
.L_186:
        /*000c*/ 	.word	0x00000000
        /*0010*/ 	.short	0x0006
        /*0012*/ 	.short	0x0024
        /*0014*/ 	.byte	0x00, 0xf0, 0x11, 0x00


	//----- nvinfo : EIATTR_KPARAM_INFO
	.align		4
.L_187:
        /*0018*/ 	.byte	0x04, 0x17
        /*001a*/ 	.short	(.L_189 - .L_188)
.L_188:
        /*001c*/ 	.word	0x00000000
        /*0020*/ 	.short	0x0005
        /*0022*/ 	.short	0x0020
        /*0024*/ 	.byte	0x00, 0xf0, 0x11, 0x00


	//----- nvinfo : EIATTR_KPARAM_INFO
	.align		4
.L_189:
        /*0028*/ 	.byte	0x04, 0x17
        /*002a*/ 	.short	(.L_191 - .L_190)
.L_190:
        /*002c*/ 	.word	0x00000000
        /*0030*/ 	.short	0x0004
        /*0032*/ 	.short	0x001c
        /*0034*/ 	.byte	0x00, 0xf0, 0x11, 0x00


	//----- nvinfo : EIATTR_KPARAM_INFO
	.align		4
.L_191:
        /*0038*/ 	.byte	0x04, 0x17
        /*003a*/ 	.short	(.L_193 - .L_192)
.L_192:
        /*003c*/ 	.word	0x00000000
        /*0040*/ 	.short	0x0003
        /*0042*/ 	.short	0x0018
        /*0044*/ 	.byte	0x00, 0xf0, 0x11, 0x00


	//----- nvinfo : EIATTR_KPARAM_INFO
	.align		4
.L_193:
        /*0048*/ 	.byte	0x04, 0x17
        /*004a*/ 	.short	(.L_195 - .L_194)
.L_194:
        /*004c*/ 	.word	0x00000000
        /*0050*/ 	.short	0x0002
        /*0052*/ 	.short	0x0010
        /*0054*/ 	.byte	0x00, 0xf5, 0x21, 0x00


	//----- nvinfo : EIATTR_KPARAM_INFO
	.align		4
.L_195:
        /*0058*/ 	.byte	0x04, 0x17
        /*005a*/ 	.short	(.L_197 - .L_196)
.L_196:
        /*005c*/ 	.word	0x00000000
        /*0060*/ 	.short	0x0001
        /*0062*/ 	.short	0x0008
        /*0064*/ 	.byte	0x00, 0xf5, 0x21, 0x00


	//----- nvinfo : EIATTR_KPARAM_INFO
	.align		4
.L_197:
        /*0068*/ 	.byte	0x04, 0x17
        /*006a*/ 	.short	(.L_199 - .L_198)
.L_198:
        /*006c*/ 	.word	0x00000000
        /*0070*/ 	.short	0x0000
        /*0072*/ 	.short	0x0000
        /*0074*/ 	.byte	0x00, 0xf5, 0x21, 0x00


	//----- nvinfo : EIATTR_SPARSE_MMA_MASK
	.align		4
.L_199:
        /*0078*/ 	.byte	0x03, 0x50
        /*007a*/ 	.short	0x0000


	//----- nvinfo : EIATTR_MAXREG_COUNT
	.align		4
        /*007c*/ 	.byte	0x03, 0x1b
        /*007e*/ 	.short	0x00ff


	//----- nvinfo : EIATTR_MERCURY_ISA_VERSION
	.align		4
        /*0080*/ 	.byte	0x03, 0x5f
        /*0082*/ 	.short	0x0101


	//----- nvinfo : EIATTR_VRC_CTA_INIT_COUNT
	.align		4
        /*0084*/ 	.byte	0x02, 0x4a
	.zero		1
	.zero		1


	//----- nvinfo : EIATTR_EXIT_INSTR_OFFSETS
	.align		4
        /*0088*/ 	.byte	0x04, 0x1c
        /*008a*/ 	.short	(.L_201 - .L_200)


	//   ....[0]....
.L_200:
        /*008c*/ 	.word	0x000000b0


	//   ....[1]....
        /*0090*/ 	.word	0x000004e0


	//   ....[2]....
        /*0094*/ 	.word	0x00000580


	//----- nvinfo : EIATTR_CRS_STACK_SIZE
	.align		4
.L_201:
        /*0098*/ 	.byte	0x04, 0x1e
        /*009a*/ 	.short	(.L_203 - .L_202)
.L_202:
        /*009c*/ 	.word	0x00000000


	//----- nvinfo : EIATTR_CBANK_PARAM_SIZE
	.align		4
.L_203:
        /*00a0*/ 	.byte	0x03, 0x19
        /*00a2*/ 	.short	0x0028


	//----- nvinfo : EIATTR_PARAM_CBANK
	.align		4
        /*00a4*/ 	.byte	0x04, 0x0a
        /*00a6*/ 	.short	(.L_205 - .L_204)
	.align		4
.L_204:
        /*00a8*/ 	.word	index@(.nv.constant0._ZN8pygpukit3ops2nn23concat_axis1_f32_kernelEPKfS3_Pfiiii)
        /*00ac*/ 	.short	0x0380
        /*00ae*/ 	.short	0x0028


	//----- nvinfo : EIATTR_SW_WAR
	.align		4
.L_205:
        /*00b0*/ 	.byte	0x04, 0x36
        /*00b2*/ 	.short	(.L_207 - .L_206)
.L_206:
        /*00b4*/ 	.word	0x00000008
.L_207:


//--------------------- .nv.info._ZN8pygpukit3ops2nn16scale_f32_kernelEPKfPffi --------------------------
	.section	.nv.info._ZN8pygpukit3ops2nn16scale_f32_kernelEPKfPffi,"",@"SHT_CUDA_INFO"
	.sectionflags	@""
	.align	4


	//----- nvinfo : EIATTR_CUDA_API_VERSION
	.align		4
        /*0000*/ 	.byte	0x04, 0x37
        /*0002*/ 	.short	(.L_209 - .L_208)
.L_208:
        /*0004*/ 	.word	0x00000082


	//----- nvinfo : EIATTR_KPARAM_INFO
	.align		4
.L_209:
        /*0008*/ 	.byte	0x04, 0x17
        /*000a*/ 	.short	(.L_211 - .L_210)
.L_210:
        /*000c*/ 	.word	0x00000000
        /*0010*/ 	.short	0x0003
        /*0012*/ 	.short	0x0014
        /*0014*/ 	.byte	0x00, 0xf0, 0x11, 0x00


	//----- nvinfo : EIATTR_KPARAM_INFO
	.align		4
.L_211:
        /*0018*/ 	.byte	0x04, 0x17
        /*001a*/ 	.short	(.L_213 - .L_212)
.L_212:
        /*001c*/ 	.word	0x00000000
        /*0020*/ 	.short	0x0002
        /*0022*/ 	.short	0x0010
        /*0024*/ 	.byte	0x00, 0xf0, 0x11, 0x00


	//----- nvinfo : EIATTR_KPARAM_INFO
	.align		4
.L_213:
        /*0028*/ 	.byte	0x04, 0x17
        /*002a*/ 	.short	(.L_215 - .L_214)
.L_214:
        /*002c*/ 	.word	0x00000000
        /*0030*/ 	.short	0x0001
        /*0032*/ 	.short	0x0008
        /*0034*/ 	.byte	0x00, 0xf5, 0x21, 0x00


	//----- nvinfo : EIATTR_KPARAM_INFO
	.align		4
.L_215:
        /*0038*/ 	.byte	0x04, 0x17
        /*003a*/ 	.short	(.L_217 - .L_216)
.L_216:
        /*003c*/ 	.word	0x00000000
        /*0040*/ 	.short	0x0000
        /*0042*/ 	.short	0x0000
        /*0044*/ 	.byte	0x00, 0xf5, 0x21, 0x00


	//----- nvinfo : EIATTR_SPARSE_MMA_MASK
	.align		4
.L_217:
        /*0048*/ 	.byte	0x03, 0x50
        /*004a*/ 	.short	0x0000


	//----- nvinfo : EIATTR_MAXREG_COUNT
	.align		4
        /*004c*/ 	.byte	0x03, 0x1b
        /*004e*/ 	.short	0x00ff


	//----- nvinfo : EIATTR_MERCURY_ISA_VERSION
	.align		4
        /*0050*/ 	.byte	0x03, 0x5f
        /*0052*/ 	.short	0x0101


	//----- nvinfo : EIATTR_VRC_CTA_INIT_COUNT
	.align		4
        /*0054*/ 	.byte	0x02, 0x4a
	.zero		1
	.zero		1


	//----- nvinfo : EIATTR_EXIT_INSTR_OFFSETS
	.align		4
        /*0058*/ 	.byte	0x04, 0x1c
        /*005a*/ 	.short	(.L_219 - .L_218)


	//   ....[0]....
.L_218:
        /*005c*/ 	.word	0x00000070


	//   ....[1]....
        /*0060*/ 	.word	0x00000110


	//----- nvinfo : EIATTR_CBANK_PARAM_SIZE
	.align		4
.L_219:
        /*0064*/ 	.byte	0x03, 0x19
        /*0066*/ 	.short	0x0018


	//----- nvinfo : EIATTR_PARAM_CBANK
	.align		4
        /*0068*/ 	.byte	0x04, 0x0a
        /*006a*/ 	.short	(.L_221 - .L_220)
	.align		4
.L_220:
        /*006c*/ 	.word	index@(.nv.constant0._ZN8pygpukit3ops2nn16scale_f32_kernelEPKfPffi)
        /*0070*/ 	.short	0x0380
        /*0072*/ 	.short	0x0018


	//----- nvinfo : EIATTR_SW_WAR
	.align		4
.L_221:
        /*0074*/ 	.byte	0x04, 0x36
        /*0076*/ 	.short	(.L_223 - .L_222)
.L_222:
        /*0078*/ 	.word	0x00000008
.L_223:


//--------------------- .nv.info._ZN8pygpukit3ops2nn33gated_residual_inplace_f32_kernelEPfPKfS4_iii --------------------------
	.section	.nv.info._ZN8pygpukit3ops2nn33gated_residual_inplace_f32_kernelEPfPKfS4_iii,"",@"SHT_CUDA_INFO"
	.sectionflags	@""
	.align	4


	//----- nvinfo : EIATTR_CUDA_API_VERSION
	.align		4
        /*0000*/ 	.byte	0x04, 0x37
        /*0002*/ 	.short	(.L_225 - .L_224)
.L_224:
        /*0004*/ 	.word	0x00000082


	//----- nvinfo : EIATTR_KPARAM_INFO
	.align		4
.L_225:
        /*0008*/ 	.byte	0x04, 0x17
        /*000a*/ 	.short	(.L_227 - .L_226)
.L_226:
        /*000c*/ 	.word	0x00000000
        /*0010*/ 	.short	0x0005
        /*0012*/ 	.short	0x0020
        /*0014*/ 	.byte	0x00, 0xf0, 0x11, 0x00


	//----- nvinfo : EIATTR_KPARAM_INFO
	.align		4
.L_227:
        /*0018*/ 	.byte	0x04, 0x17
        /*001a*/ 	.short	(.L_229 - .L_228)
.L_228:
        /*001c*/ 	.word	0x00000000
        /*0020*/ 	.short	0x0004
        /*0022*/ 	.short	0x001c
        /*0024*/ 	.byte	0x00, 0xf0, 0x11, 0x00


	//----- nvinfo : EIATTR_KPARAM_INFO
	.align		4
.L_229:
        /*0028*/ 	.byte	0x04, 0x17
        /*002a*/ 	.short	(.L_231 - .L_230)
.L_230:
        /*002c*/ 	.word	0x00000000
        /*0030*/ 	.short	0x0003
        /*0032*/ 	.short	0x0018
        /*0034*/ 	.byte	0x00, 0xf0, 0x11, 0x00


	//----- nvinfo : EIATTR_KPARAM_INFO
	.align		4
.L_231:
        /*0038*/ 	.byte	0x04, 0x17
        /*003a*/ 	.short	(.L_233 - .L_232)
.L_232:
        /*003c*/ 	.word	0x00000000
        /*0040*/ 	.short	0x0002
        /*0042*/ 	.short	0x0010
        /*0044*/ 	.byte	0x00, 0xf5, 0x21, 0x00


	//----- nvinfo : EIATTR_KPARAM_INFO
	.align		4
.L_233:
        /*0048*/ 	.byte	0x04, 0x17
        /*004a*/ 	.short	(.L_235 - .L_234)
.L_234:
        /*004c*/ 	.word	0x00000000
        /*0050*/ 	.short	0x0001
        /*0052*/ 	.short	0x0008
        /*0054*/ 	.byte	0x00, 0xf5, 0x21, 0x00


	//----- nvinfo : EIATTR_KPARAM_INFO
	.align		4
.L_235:
        /*0058*/ 	.byte	0x04, 0x17
        /*005a*/ 	.short	(.L_237 - .L_236)
.L_236:
        /*005c*/ 	.word	0x00000000
        /*0060*/ 	.short	0x0000
        /*0062*/ 	.short	0x0000
        /*0064*/ 	.byte	0x00, 0xf5, 0x21, 0x00


	//----- nvinfo : EIATTR_SPARSE_MMA_MASK
	.align		4
.L_237:
        /*0068*/ 	.byte	0x03, 0x50
        /*006a*/ 	.short	0x0000


	//----- nvinfo : EIATTR_MAXREG_COUNT
	.align		4
        /*006c*/ 	.byte	0x03, 0x1b
        /*006e*/ 	.short	0x00ff


	//----- nvinfo : EIATTR_MERCURY_ISA_VERSION
	.align		4
        /*0070*/ 	.byte	0x03, 0x5f
        /*0072*/ 	.short	0x0101


	//----- nvinfo : EIATTR_VRC_CTA_INIT_COUNT
	.align		4
        /*0074*/ 	.byte	0x02, 0x4a
	.zero		1
	.zero		1


	//----- nvinfo : EIATTR_EXIT_INSTR_OFFSETS
	.align		4
        /*0078*/ 	.byte	0x04, 0x1c
        /*007a*/ 	.short	(.L_239 - .L_238)


	//   ....[0]....
.L_238:
        /*007c*/ 	.word	0x000000a0


	//   ....[1]....
        /*0080*/ 	.word	0x00000450


	//----- nvinfo : EIATTR_CBANK_PARAM_SIZE
	.align		4
.L_239:
        /*0084*/ 	.byte	0x03, 0x19
        /*0086*/ 	.short	0x0024


	//----- nvinfo : EIATTR_PARAM_CBANK
	.align		4
        /*0088*/ 	.byte	0x04, 0x0a
        /*008a*/ 	.short	(.L_241 - .L_240)
	.align		4
.L_240:
        /*008c*/ 	.word	index@(.nv.constant0._ZN8pygpukit3ops2nn33gated_residual_inplace_f32_kernelEPfPKfS4_iii)
        /*0090*/ 	.short	0x0380
        /*0092*/ 	.short	0x0024


	//----- nvinfo : EIATTR_SW_WAR
	.align		4
.L_241:
        /*0094*/ 	.byte	0x04, 0x36
        /*0096*/ 	.short	(.L_243 - .L_242)
.L_242:
        /*0098*/ 	.word	0x00000008
.L_243:


//--------------------- .nv.info._ZN8pygpukit3ops2nn25gated_residual_f32_kernelEPKfS3_S3_Pfiii --------------------------
	.section	.nv.info._ZN8pygpukit3ops2nn25gated_residual_f32_kernelEPKfS3_S3_Pfiii,"",@"SHT_CUDA_INFO"
	.sectionflags	@""
	.align	4


	//----- nvinfo : EIATTR_CUDA_API_VERSION
	.align		4
        /*0000*/ 	.byte	0x04, 0x37
        /*0002*/ 	.short	(.L_245 - .L_244)
.L_244:
        /*0004*/ 	.word	0x00000082


	//----- nvinfo : EIATTR_KPARAM_INFO
	.align		4
.L_245:
        /*0008*/ 	.byte	0x04, 0x17
        /*000a*/ 	.short	(.L_247 - .L_246)
.L_246:
        /*000c*/ 	.word	0x00000000
        /*0010*/ 	.short	0x0006
        /*0012*/ 	.short	0x0028
        /*0014*/ 	.byte	0x00, 0xf0, 0x11, 0x00


	//----- nvinfo : EIATTR_KPARAM_INFO
	.align		4
.L_247:
        /*0018*/ 	.byte	0x04, 0x17
        /*001a*/ 	.short	(.L_249 - .L_248)
.L_248:
        /*001c*/ 	.word	0x00000000
        /*0020*/ 	.short	0x0005
        /*0022*/ 	.short	0x0024
        /*0024*/ 	.byte	0x00, 0xf0, 0x11, 0x00


	//----- nvinfo : EIATTR_KPARAM_INFO
	.align		4
.L_249:
        /*0028*/ 	.byte	0x04, 0x17
        /*002a*/ 	.short	(.L_251 - .L_250)
.L_250:
        /*002c*/ 	.word	0x00000000
        /*0030*/ 	.short	0x0004
        /*0032*/ 	.short	0x0020
        /*0034*/ 	.byte	0x00, 0xf0, 0x11, 0x00


	//----- nvinfo : EIATTR_KPARAM_INFO
	.align		4
.L_251:
        /*0038*/ 	.byte	0x04, 0x17
        /*003a*/ 	.short	(.L_253 - .L_252)
.L_252:
        /*003c*/ 	.word	0x00000000
        /*0040*/ 	.short	0x0003
        /*0042*/ 	.short	0x0018
        /*0044*/ 	.byte	0x00, 0xf5, 0x21, 0x00


	//----- nvinfo : EIATTR_KPARAM_INFO
	.align		4
.L_253:
        /*0048*/ 	.byte	0x04, 0x17
        /*004a*/ 	.short	(.L_255 - .L_254)
.L_254:
        /*004c*/ 	.word	0x00000000
        /*0050*/ 	.short	0x0002
        /*0052*/ 	.short	0x0010
        /*0054*/ 	.byte	0x00, 0xf5, 0x21, 0x00


	//----- nvinfo : EIATTR_KPARAM_INFO
	.align		4
.L_255:
        /*0058*/ 	.byte	0x04, 0x17
        /*005a*/ 	.short	(.L_257 - .L_256)
.L_256:
        /*005c*/ 	.word	0x00000000
        /*0060*/ 	.short	0x0001
        /*0062*/ 	.short	0x0008
        /*0064*/ 	.byte	0x00, 0xf5, 0x21, 0x00


	//----- nvinfo : EIATTR_KPARAM_INFO
	.align		4
.L_257:
        /*0068*/ 	.byte	0x04, 0x17
        /*006a*/ 	.short	(.L_259 - .L_258)
.L_258:
        /*006c*/ 	.word	0x00000000
        /*0070*/ 	.short	0x0000
        /*0072*/ 	.short	0x0000
        /*0074*/ 	.byte	0x00, 0xf5, 0x21, 0x00


	//----- nvinfo : EIATTR_SPARSE_MMA_MASK
	.align		4
.L_259:
        /*0078*/ 	.byte	0x03, 0x50
        /*007a*/ 	.short	0x0000


	//----- nvinfo : EIATTR_MAXREG_COUNT
	.align		4
        /*007c*/ 	.byte	0x03, 0x1b
        /*007e*/ 	.short	0x00ff


	//----- nvinfo : EIATTR_MERCURY_ISA_VERSION
	.align		4
        /*0080*/ 	.byte	0x03, 0x5f
        /*0082*/ 	.short	0x0101


	//----- nvinfo : EIATTR_VRC_CTA_INIT_COUNT
	.align		4
        /*0084*/ 	.byte	0x02, 0x4a
	.zero		1
	.zero		1


	//----- nvinfo : EIATTR_EXIT_INSTR_OFFSETS
	.align		4
        /*0088*/ 	.byte	0x04, 0x1c
        /*008a*/ 	.short	(.L_261 - .L_260)


	//   ....[0]....
.L_260:
        /*008c*/ 	.word	0x000000a0


	//   ....[1]....
        /*0090*/ 	.word	0x00000470


	//----- nvinfo : EIATTR_CBANK_PARAM_SIZE
	.align		4
.L_261:
        /*0094*/ 	.byte	0x03, 0x19
        /*0096*/ 	.short	0x002c


	//----- nvinfo : EIATTR_PARAM_CBANK
	.align		4
        /*0098*/ 	.byte	0x04, 0x0a
        /*009a*/ 	.short	(.L_263 - .L_262)
	.align		4
.L_262:
        /*009c*/ 	.word	index@(.nv.constant0._ZN8pygpukit3ops2nn25gated_residual_f32_kernelEPKfS3_S3_Pfiii)
        /*00a0*/ 	.short	0x0380
        /*00a2*/ 	.short	0x002c


	//----- nvinfo : EIATTR_SW_WAR
	.align		4
.L_263:
        /*00a4*/ 	.byte	0x04, 0x36
        /*00a6*/ 	.short	(.L_265 - .L_264)
.L_264:
        /*00a8*/ 	.word	0x00000008
.L_265:


//--------------------- .nv.info._ZN8pygpukit3ops2nn19modulate_f32_kernelEPKfS3_S3_Pfiii --------------------------
	.section	.nv.info._ZN8pygpukit3ops2nn19modulate_f32_kernelEPKfS3_S3_Pfiii,"",@"SHT_CUDA_INFO"
	.sectionflags	@""
	.align	4


	//----- nvinfo : EIATTR_CUDA_API_VERSION
	.align		4
        /*0000*/ 	.byte	0x04, 0x37
        /*0002*/ 	.short	(.L_267 - .L_266)
.L_266:
        /*0004*/ 	.word	0x00000082


	//----- nvinfo : EIATTR_KPARAM_INFO
	.align		4
.L_267:
        /*0008*/ 	.byte	0x04, 0x17
        /*000a*/ 	.short	(.L_269 - .L_268)
.L_268:
        /*000c*/ 	.word	0x00000000
        /*0010*/ 	.short	0x0006
        /*0012*/ 	.short	0x0028
        /*0014*/ 	.byte	0x00, 0xf0, 0x11, 0x00


	//----- nvinfo : EIATTR_KPARAM_INFO
	.align		4
.L_269:
        /*0018*/ 	.byte	0x04, 0x17
        /*001a*/ 	.short	(.L_271 - .L_270)
.L_270:
        /*001c*/ 	.word	0x00000000
        /*0020*/ 	.short	0x0005
        /*0022*/ 	.short	0x0024
        /*0024*/ 	.byte	0x00, 0xf0, 0x11, 0x00


	//----- nvinfo : EIATTR_KPARAM_INFO
	.align		4
.L_271:
        /*0028*/ 	.byte	0x04, 0x17
        /*002a*/ 	.short	(.L_273 - .L_272)
.L_272:
        /*002c*/ 	.word	0x00000000
        /*0030*/ 	.short	0x0004
        /*0032*/ 	.short	0x0020
        /*0034*/ 	.byte	0x00, 0xf0, 0x11, 0x00


	//----- nvinfo : EIATTR_KPARAM_INFO
	.align		4
.L_273:
        /*0038*/ 	.byte	0x04, 0x17
        /*003a*/ 	.short	(.L_275 - .L_274)
.L_274:
        /*003c*/ 	.word	0x00000000
        /*0040*/ 	.short	0x0003
        /*0042*/ 	.short	0x0018
        /*0044*/ 	.byte	0x00, 0xf5, 0x21, 0x00


	//----- nvinfo : EIATTR_KPARAM_INFO
	.align		4
.L_275:
        /*0048*/ 	.byte	0x04, 0x17
        /*004a*/ 	.short	(.L_277 - .L_276)
.L_276:
        /*004c*/ 	.word	0x00000000
        /*0050*/ 	.short	0x0002
        /*0052*/ 	.short	0x0010
        /*0054*/ 	.byte	0x00, 0xf5, 0x21, 0x00


	//----- nvinfo : EIATTR_KPARAM_INFO
	.align		4
.L_277:
        /*0058*/ 	.byte	0x04, 0x17
        /*005a*/ 	.short	(.L_279 - .L_278)
.L_278:
        /*005c*/ 	.word	0x00000000
        /*0060*/ 	.short	0x0001
        /*0062*/ 	.short	0x0008
        /*0064*/ 	.byte	0x00, 0xf5, 0x21, 0x00


	//----- nvinfo : EIATTR_KPARAM_INFO
	.align		4
.L_279:
        /*0068*/ 	.byte	0x04, 0x17
        /*006a*/ 	.short	(.L_281 - .L_280)
.L_280:
        /*006c*/ 	.word	0x00000000
        /*0070*/ 	.short	0x0000
        /*0072*/ 	.short	0x0000
        /*0074*/ 	.byte	0x00, 0xf5, 0x21, 0x00


	//----- nvinfo : EIATTR_SPARSE_MMA_MASK
	.align		4
.L_281:
        /*0078*/ 	.byte	0x03, 0x50
        /*007a*/ 	.short	0x0000


	//----- nvinfo : EIATTR_MAXREG_COUNT
	.align		4
        /*007c*/ 	.byte	0x03, 0x1b
        /*007e*/ 	.short	0x00ff


	//----- nvinfo : EIATTR_MERCURY_ISA_VERSION
	.align		4
        /*0080*/ 	.byte	0x03, 0x5f
        /*0082*/ 	.short	0x0101


	//----- nvinfo : EIATTR_VRC_CTA_INIT_COUNT
	.align		4
        /*0084*/ 	.byte	0x02, 0x4a
	.zero		1
	.zero		1


	//----- nvinfo : EIATTR_EXIT_INSTR_OFFSETS
	.align		4
        /*0088*/ 	.byte	0x04, 0x1c
        /*008a*/ 	.short	(.L_283 - .L_282)


	//   ....[0]....
.L_282:
        /*008c*/ 	.word	0x000000a0


	//   ....[1]....
        /*0090*/ 	.word	0x000004a0


	//----- nvinfo : EIATTR_CBANK_PARAM_SIZE
	.align		4
.L_283:
        /*0094*/ 	.byte	0x03, 0x19
        /*0096*/ 	.short	0x002c


	//----- nvinfo : EIATTR_PARAM_CBANK
	.align		4
        /*0098*/ 	.byte	0x04, 0x0a
        /*009a*/ 	.short	(.L_285 - .L_284)
	.align		4
.L_284:
        /*009c*/ 	.word	index@(.nv.constant0._ZN8pygpukit3ops2nn19modulate_f32_kernelEPKfS3_S3_Pfiii)
        /*00a0*/ 	.short	0x0380
        /*00a2*/ 	.short	0x002c


	//----- nvinfo : EIATTR_SW_WAR
	.align		4
.L_285:
        /*00a4*/ 	.byte	0x04, 0x36
        /*00a6*/ 	.short	(.L_287 - .L_286)
.L_286:
        /*00a8*/ 	.word	0x00000008
.L_287:


//--------------------- .nv.info._ZN8pygpukit3ops2nn28layer_norm_simple_f32_kernelEPKfPfiiif --------------------------
	.section	.nv.info._ZN8pygpukit3ops2nn28layer_norm_simple_f32_kernelEPKfPfiiif,"",@"SHT_CUDA_INFO"
	.sectionflags	@""
	.align	4


	//----- nvinfo : EIATTR_CUDA_API_VERSION
	.align		4
        /*0000*/ 	.byte	0x04, 0x37
        /*0002*/ 	.short	(.L_289 - .L_288)
.L_288:
        /*0004*/ 	.word	0x00000082


	//----- nvinfo : EIATTR_KPARAM_INFO
	.align		4
.L_289:
        /*0008*/ 	.byte	0x04, 0x17
        /*000a*/ 	.short	(.L_291 - .L_290)
.L_290:
        /*000c*/ 	.word	0x00000000
        /*0010*/ 	.short	0x0005
        /*0012*/ 	.short	0x001c
        /*0014*/ 	.byte	0x00, 0xf0, 0x11, 0x00


	//----- nvinfo : EIATTR_KPARAM_INFO
	.align		4
.L_291:
        /*0018*/ 	.byte	0x04, 0x17
        /*001a*/ 	.short	(.L_293 - .L_292)
.L_292:
        /*001c*/ 	.word	0x00000000
        /*0020*/ 	.short	0x0004
        /*0022*/ 	.short	0x0018
        /*0024*/ 	.byte	0x00, 0xf0, 0x11, 0x00


	//----- nvinfo : EIATTR_KPARAM_INFO
	.align		4
.L_293:
        /*0028*/ 	.byte	0x04, 0x17
        /*002a*/ 	.short	(.L_295 - .L_294)
.L_294:
        /*002c*/ 	.word	0x00000000
        /*0030*/ 	.short	0x0003
        /*0032*/ 	.short	0x0014
        /*0034*/ 	.byte	0x00, 0xf0, 0x11, 0x00


	//----- nvinfo : EIATTR_KPARAM_INFO
	.align		4
.L_295:
        /*0038*/ 	.byte	0x04, 0x17
        /*003a*/ 	.short	(.L_297 - .L_296)
.L_296:
        /*003c*/ 	.word	0x00000000
        /*0040*/ 	.short	0x0002
        /*0042*/ 	.short	0x0010
        /*0044*/ 	.byte	0x00, 0xf0, 0x11, 0x00


	//----- nvinfo : EIATTR_KPARAM_INFO
	.align		4
.L_297:
        /*0048*/ 	.byte	0x04, 0x17
        /*004a*/ 	.short	(.L_299 - .L_298)
.L_298:
        /*004c*/ 	.word	0x00000000
        /*0050*/ 	.short	0x0001
        /*0052*/ 	.short	0x0008
        /*0054*/ 	.byte	0x00, 0xf5, 0x21, 0x00


	//----- nvinfo : EIATTR_KPARAM_INFO
	.align		4
.L_299:
        /*0058*/ 	.byte	0x04, 0x17
        /*005a*/ 	.short	(.L_301 - .L_300)
.L_300:
        /*005c*/ 	.word	0x00000000
        /*0060*/ 	.short	0x0000
        /*0062*/ 	.short	0x0000
        /*0064*/ 	.byte	0x00, 0xf5, 0x21, 0x00


	//----- nvinfo : EIATTR_SPARSE_MMA_MASK
	.align		4
.L_301:
        /*0068*/ 	.byte	0x03, 0x50
        /*006a*/ 	.short	0x0000


	//----- nvinfo : EIATTR_MAXREG_COUNT
	.align		4
        /*006c*/ 	.byte	0x03, 0x1b
        /*006e*/ 	.short	0x00ff


	//----- nvinfo : EIATTR_NUM_BARRIERS
	.align		4
        /*0070*/ 	.byte	0x02, 0x4c
        /*0072*/ 	.byte	0x01
	.zero		1


	//----- nvinfo : EIATTR_MERCURY_ISA_VERSION
	.align		4
        /*0074*/ 	.byte	0x03, 0x5f
        /*0076*/ 	.short	0x0101


	//----- nvinfo : EIATTR_COOP_GROUP_MASK_REGIDS
	.align		4
        /*0078*/ 	.byte	0x04, 0x29
        /*007a*/ 	.short	(.L_303 - .L_302)


	//   ....[0]....
.L_302:
        /*007c*/ 	.word	0xffffffff


	//   ....[1]....
        /*0080*/ 	.word	0xffffffff


	//   ....[2]....
        /*0084*/ 	.word	0xffffffff


	//   ....[3]....
        /*0088*/ 	.word	0xffffffff


	//   ....[4]....
        /*008c*/ 	.word	0xffffffff


	//   ....[5]....
        /*0090*/ 	.word	0xffffffff


	//   ....[6]....
        /*0094*/ 	.word	0xffffffff


	//   ....[7]....
        /*0098*/ 	.word	0xffffffff


	//   ....[8]....
        /*009c*/ 	.word	0xffffffff


	//   ....[9]....
        /*00a0*/ 	.word	0xffffffff


	//   ....[10]....
        /*00a4*/ 	.word	0xffffffff


	//   ....[11]....
        /*00a8*/ 	.word	0xffffffff


	//   ....[12]....
        /*00ac*/ 	.word	0xffffffff


	//   ....[13]....
        /*00b0*/ 	.word	0xffffffff


	//   ....[14]....
        /*00b4*/ 	.word	0xffffffff


	//   ....[15]....
        /*00b8*/ 	.word	0xffffffff


	//   ....[16]....
        /*00bc*/ 	.word	0xffffffff


	//   ....[17]....
        /*00c0*/ 	.word	0xffffffff


	//   ....[18]....
        /*00c4*/ 	.word	0xffffffff


	//   ....[19]....
        /*00c8*/ 	.word	0xffffffff


	//   ....[20]....
        /*00cc*/ 	.word	0x0500000f


	//   ....[21]....
        /*00d0*/ 	.word	0x0500000f


	//   ....[22]....
        /*00d4*/ 	.word	0x0500000f


	//   ....[23]....
        /*00d8*/ 	.word	0x0500000f


	//   ....[24]....
        /*00dc*/ 	.word	0x0500000f


	//   ....[25]....
        /*00e0*/ 	.word	0x0500000f


	//   ....[26]....
        /*00e4*/ 	.word	0x0500000f


	//   ....[27]....
        /*00e8*/ 	.word	0x0500000f


	//   ....[28]....
        /*00ec*/ 	.word	0x0500000f


	//   ....[29]....
        /*00f0*/ 	.word	0x0500000f


	//----- nvinfo : EIATTR_COOP_GROUP_INSTR_OFFSETS
	.align		4
.L_303:
        /*00f4*/ 	.byte	0x04, 0x28
        /*00f6*/ 	.short	(.L_305 - .L_304)


	//   ....[0]....
.L_304:
        /*00f8*/ 	.word	0x00000310


	//   ....[1]....
        /*00fc*/ 	.word	0x00000380


	//   ....[2]....
        /*0100*/ 	.word	0x000003c0


	//   ....[3]....
        /*0104*/ 	.word	0x000003f0


	//   ....[4]....
        /*0108*/ 	.word	0x00000430


	//   ....[5]....
        /*010c*/ 	.word	0x00000510


	//   ....[6]....
        /*0110*/ 	.word	0x00000530


	//   ....[7]....
        /*0114*/ 	.word	0x00000550


	//   ....[8]....
        /*0118*/ 	.word	0x00000570


	//   ....[9]....
        /*011c*/ 	.word	0x00000590


	//   ....[10]....
        /*0120*/ 	.word	0x00000840


	//   ....[11]....
        /*0124*/ 	.word	0x00000880


	//   ....[12]....
        /*0128*/ 	.word	0x000008a0


	//   ....[13]....
        /*012c*/ 	.word	0x000008c0


	//   ....[14]....
        /*0130*/ 	.word	0x000008e0


	//   ....[15]....
        /*0134*/ 	.word	0x000009c0


	//   ....[16]....
        /*0138*/ 	.word	0x000009e0


	//   ....[17]....
        /*013c*/ 	.word	0x00000a00


	//   ....[18]....
        /*0140*/ 	.word	0x00000a20


	//   ....[19]....
        /*0144*/ 	.word	0x00000a40


	//   ....[20]....
        /*0148*/ 	.word	0x00000dd0


	//   ....[21]....
        /*014c*/ 	.word	0x00000e40


	//   ....[22]....
        /*0150*/ 	.word	0x00000eb0


	//   ....[23]....
        /*0154*/ 	.word	0x00000f20


	//   ....[24]....
        /*0158*/ 	.word	0x00000f90


	//   ....[25]....
        /*015c*/ 	.word	0x00001010


	//   ....[26]....
        /*0160*/ 	.word	0x00001080


	//   ....[27]....
        /*0164*/ 	.word	0x000010f0


	//   ....[28]....
        /*0168*/ 	.word	0x00001160


	//   ....[29]....
        /*016c*/ 	.word	0x000011d0


	//----- nvinfo : EIATTR_VRC_CTA_INIT_COUNT
	.align		4
.L_305:
        /*0170*/ 	.byte	0x02, 0x4a
	.zero		1
	.zero		1


	//----- nvinfo : EIATTR_EXIT_INSTR_OFFSETS
	.align		4
        /*0174*/ 	.byte	0x04, 0x1c
        /*0176*/ 	.short	(.L_307 - .L_306)


	//   ....[0]....
.L_306:
        /*0178*/ 	.word	0x000001c0


	//   ....[1]....
        /*017c*/ 	.word	0x00000c60


	//   ....[2]....
        /*0180*/ 	.word	0x00000d70


	//----- nvinfo : EIATTR_CRS_STACK_SIZE
	.align		4
.L_307:
        /*0184*/ 	.byte	0x04, 0x1e
        /*0186*/ 	.short	(.L_309 - .L_308)
.L_308:
        /*0188*/ 	.word	0x00000000


	//----- nvinfo : EIATTR_CBANK_PARAM_SIZE
	.align		4
.L_309:
        /*018c*/ 	.byte	0x03, 0x19
        /*018e*/ 	.short	0x0020


	//----- nvinfo : EIATTR_PARAM_CBANK
	.align		4
        /*0190*/ 	.byte	0x04, 0x0a
        /*0192*/ 	.short	(.L_311 - .L_310)
	.align		4
.L_310:
        /*0194*/ 	.word	index@(.nv.constant0._ZN8pygpukit3ops2nn28layer_norm_simple_f32_kernelEPKfPfiiif)
        /*0198*/ 	.short	0x0380
        /*019a*/ 	.short	0x0020


	//----- nvinfo : EIATTR_SW_WAR
	.align		4
.L_311:
        /*019c*/ 	.byte	0x04, 0x36
        /*019e*/ 	.short	(.L_313 - .L_312)
.L_312:
        /*01a0*/ 	.word	0x00000008
.L_313:


//--------------------- .nv.callgraph             --------------------------
	.section	.nv.callgraph,"",@"SHT_CUDA_CALLGRAPH"
	.align	4
	.sectionentsize	8
	.align		4
        /*0000*/ 	.word	0x00000000
	.align		4
        /*0004*/ 	.word	0xffffffff
	.align		4
        /*0008*/ 	.word	0x00000000
	.align		4
        /*000c*/ 	.word	0xfffffffe
	.align		4
        /*0010*/ 	.word	0x00000000
	.align		4
        /*0014*/ 	.word	0xfffffffd
	.align		4
        /*0018*/ 	.word	0x00000000
	.align		4
        /*001c*/ 	.word	0xfffffffc


//--------------------- .text._ZN8pygpukit3ops2nn24add_broadcast_f32_kernelEPKfS3_Pfiii --------------------------
	.section	.text._ZN8pygpukit3ops2nn24add_broadcast_f32_kernelEPKfS3_Pfiii,"ax",@progbits
	.align	128
        .global         _ZN8pygpukit3ops2nn24add_broadcast_f32_kernelEPKfS3_Pfiii
        .type           _ZN8pygpukit3ops2nn24add_broadcast_f32_kernelEPKfS3_Pfiii,@function
        .size           _ZN8pygpukit3ops2nn24add_broadcast_f32_kernelEPKfS3_Pfiii,(.L_x_94 - _ZN8pygpukit3ops2nn24add_broadcast_f32_kernelEPKfS3_Pfiii)
        .other          _ZN8pygpukit3ops2nn24add_broadcast_f32_kernelEPKfS3_Pfiii,@"STO_CUDA_ENTRY STV_DEFAULT"
_ZN8pygpukit3ops2nn24add_broadcast_f32_kernelEPKfS3_Pfiii:
.text._ZN8pygpukit3ops2nn24add_broadcast_f32_kernelEPKfS3_Pfiii:
[----:B------:R-:W-:Y:S01]  /*0000*/  LDC R1, c[0x0][0x37c] ;  /* 0x0000df00ff017b82 */ /* 0x000fe20000000800 */
[----:B------:R-:W0:Y:S07]  /*0010*/  S2R R3, SR_TID.X ;  /* 0x0000000000037919 */ /* 0x000e2e0000002100 */
[----:B------:R-:W0:Y:S01]  /*0020*/  S2UR UR6, SR_CTAID.X ;  /* 0x00000000000679c3 */ /* 0x000e220000002500 */
[----:B------:R-:W1:Y:S07]  /*0030*/  LDCU.64 UR4, c[0x0][0x398] ;  /* 0x00007300ff0477ac */ /* 0x000e6e0008000a00 */
[----:B------:R-:W0:Y:S08]  /*0040*/  LDC R0, c[0x0][0x360] ;  /* 0x0000d800ff007b82 */ /* 0x000e300000000800 */
[----:B------:R-:W2:Y:S01]  /*0050*/  LDC R2, c[0x0][0x3a0] ;  /* 0x0000e800ff027b82 */ /* 0x000ea20000000800 */
[----:B-1----:R-:W-:Y:S01]  /*0060*/  UIMAD UR4, UR5, UR4, URZ ;  /* 0x00000004050472a4 */ /* 0x002fe2000f8e02ff */
[----:B0-----:R-:W-:-:S05]  /*0070*/  IMAD R0, R0, UR6, R3 ;  /* 0x0000000600007c24 */ /* 0x001fca000f8e0203 */
[----:B--2---:R-:W-:-:S05]  /*0080*/  IMAD R3, R2, UR4, RZ ;  /* 0x0000000402037c24 */ /* 0x004fca000f8e02ff */
[----:B------:R-:W-:-:S13]  /*0090*/  ISETP.GE.AND P0, PT, R0, R3, PT ;  /* 0x000000030000720c */ /* 0x000fda0003f06270 */
[----:B------:R-:W-:Y:S05]  /*00a0*/  @P0 EXIT ;  /* 0x000000000000094d */ /* 0x000fea0003800000 */
[----:B------:R-:W-:Y:S01]  /*00b0*/  IMAD R3, R2, UR5, RZ ;  /* 0x0000000502037c24 */ /* 0x000fe2000f8e02ff */
[----:B------:R-:W-:Y:S01]  /*00c0*/  IABS R4, R2 ;  /* 0x0000000200047213 */ /* 0x000fe20000000000 */
[----:B------:R-:W0:Y:S01]  /*00d0*/  LDCU.64 UR6, c[0x0][0x358] ;  /* 0x00006b00ff0677ac */ /* 0x000e220008000a00 */
[----:B------:R-:W-:Y:S02]  /*00e0*/  ISETP.GE.AND P1, PT, R0, RZ, PT ;  /* 0x000000ff0000720c */ /* 0x000fe40003f26270 */
[----:B------:R-:W-:Y:S01]  /*00f0*/  IABS R5, R3 ;  /* 0x0000000300057213 */ /* 0x000fe20000000000 */
[----:B------:R-:W1:Y:S08]  /*0100*/  I2F.RP R11, R4 ;  /* 0x00000004000b7306 */ /* 0x000e700000209400 */
[----:B------:R-:W2:Y:S08]  /*0110*/  I2F.RP R10, R5 ;  /* 0x00000005000a7306 */ /* 0x000eb00000209400 */
[----:B-1----:R-:W1:Y:S08]  /*0120*/  MUFU.RCP R11, R11 ;  /* 0x0000000b000b7308 */ /* 0x002e700000001000 */
[----:B--2---:R-:W2:Y:S01]  /*0130*/  MUFU.RCP R10, R10 ;  /* 0x0000000a000a7308 */ /* 0x004ea20000001000 */
[----:B-1----:R-:W-:-:S02]  /*0140*/  IADD3 R8, PT, PT, R11, 0xffffffe, RZ ;  /* 0x0ffffffe0b087810 */ /* 0x002fc40007ffe0ff */
[----:B------:R-:W-:-:S05]  /*0150*/  IABS R11, R0 ;  /* 0x00000000000b7213 */ /* 0x000fca0000000000 */
[----:B------:R1:W3:Y:S01]  /*0160*/  F2I.FTZ.U32.TRUNC.NTZ R9, R8 ;  /* 0x0000000800097305 */ /* 0x0002e2000021f000 */
[----:B--2---:R-:W-:Y:S02]  /*0170*/  IADD3 R6, PT, PT, R10, 0xffffffe, RZ ;  /* 0x0ffffffe0a067810 */ /* 0x004fe40007ffe0ff */
[----:B------:R-:W-:-:S05]  /*0180*/  IABS R10, R3 ;  /* 0x00000003000a7213 */ /* 0x000fca0000000000 */
[----:B------:R2:W4:Y:S01]  /*0190*/  F2I.FTZ.U32.TRUNC.NTZ R7, R6 ;  /* 0x0000000600077305 */ /* 0x000522000021f000 */
[----:B-1----:R-:W-:Y:S02]  /*01a0*/  IMAD.MOV.U32 R8, RZ, RZ, RZ ;  /* 0x000000ffff087224 */ /* 0x002fe400078e00ff */
[----:B---3--:R-:W-:Y:S02]  /*01b0*/  IMAD.MOV R13, RZ, RZ, -R9 ;  /* 0x000000ffff0d7224 */ /* 0x008fe400078e0a09 */
[----:B--2---:R-:W-:Y:S02]  /*01c0*/  HFMA2 R6, -RZ, RZ, 0, 0 ;  /* 0x00000000ff067431 */ /* 0x004fe400000001ff */
[----:B------:R-:W-:Y:S01]  /*01d0*/  IMAD R13, R13, R4, RZ ;  /* 0x000000040d0d7224 */ /* 0x000fe200078e02ff */
[----:B----4-:R-:W-:-:S03]  /*01e0*/  IADD3 R12, PT, PT, RZ, -R7, RZ ;  /* 0x80000007ff0c7210 */ /* 0x010fc60007ffe0ff */
[----:B------:R-:W-:-:S04]  /*01f0*/  IMAD.HI.U32 R8, R9, R13, R8 ;  /* 0x0000000d09087227 */ /* 0x000fc800078e0008 */
[----:B------:R-:W-:Y:S02]  /*0200*/  IMAD R9, R12, R5, RZ ;  /* 0x000000050c097224 */ /* 0x000fe400078e02ff */
[----:B------:R-:W-:-:S04]  /*0210*/  IMAD.HI.U32 R8, R8, R11, RZ ;  /* 0x0000000b08087227 */ /* 0x000fc800078e00ff */
[----:B------:R-:W-:Y:S01]  /*0220*/  IMAD.HI.U32 R6, R7, R9, R6 ;  /* 0x0000000907067227 */ /* 0x000fe200078e0006 */
[----:B------:R-:W-:-:S03]  /*0230*/  IADD3 R8, PT, PT, -R8, RZ, RZ ;  /* 0x000000ff08087210 */ /* 0x000fc60007ffe1ff */
[----:B------:R-:W-:Y:S02]  /*0240*/  IMAD.MOV R7, RZ, RZ, -R10 ;  /* 0x000000ffff077224 */ /* 0x000fe400078e0a0a */
[----:B------:R-:W-:-:S04]  /*0250*/  IMAD.HI.U32 R10, R6, R11, RZ ;  /* 0x0000000b060a7227 */ /* 0x000fc800078e00ff */
[--C-:B------:R-:W-:Y:S02]  /*0260*/  IMAD R6, R10, R7, R11.reuse ;  /* 0x000000070a067224 */ /* 0x100fe400078e020b */
[C---:B------:R-:W-:Y:S02]  /*0270*/  IMAD R11, R4.reuse, R8, R11 ;  /* 0x00000008040b7224 */ /* 0x040fe400078e020b */
[----:B------:R-:W1:Y:S01]  /*0280*/  LDC.64 R8, c[0x0][0x388] ;  /* 0x0000e200ff087b82 */ /* 0x000e620000000a00 */
[----:B------:R-:W-:Y:S02]  /*0290*/  ISETP.GT.U32.AND P5, PT, R5, R6, PT ;  /* 0x000000060500720c */ /* 0x000fe40003fa4070 */
[----:B------:R-:W-:-:S11]  /*02a0*/  ISETP.GT.U32.AND P0, PT, R4, R11, PT ;  /* 0x0000000b0400720c */ /* 0x000fd60003f04070 */
[----:B------:R-:W-:Y:S02]  /*02b0*/  @!P5 IMAD.IADD R6, R6, 0x1, -R5 ;  /* 0x000000010606d824 */ /* 0x000fe400078e0a05 */
[----:B------:R-:W-:Y:S01]  /*02c0*/  @!P0 IADD3 R11, PT, PT, R11, -R4, RZ ;  /* 0x800000040b0b8210 */ /* 0x000fe20007ffe0ff */
[----:B------:R-:W-:Y:S01]  /*02d0*/  @!P5 VIADD R10, R10, 0x1 ;  /* 0x000000010a0ad836 */ /* 0x000fe20000000000 */
[----:B------:R-:W-:Y:S02]  /*02e0*/  ISETP.NE.AND P0, PT, R2, RZ, PT ;  /* 0x000000ff0200720c */ /* 0x000fe40003f05270 */
[----:B------:R-:W-:Y:S02]  /*02f0*/  ISETP.GE.U32.AND P4, PT, R6, R5, PT ;  /* 0x000000050600720c */ /* 0x000fe40003f86070 */
[----:B------:R-:W-:Y:S01]  /*0300*/  ISETP.GT.U32.AND P3, PT, R4, R11, PT ;  /* 0x0000000b0400720c */ /* 0x000fe20003f64070 */
[----:B------:R-:W2:Y:S01]  /*0310*/  LDC.64 R6, c[0x0][0x380] ;  /* 0x0000e000ff067b82 */ /* 0x000ea20000000a00 */
[----:B------:R-:W-:-:S02]  /*0320*/  LOP3.LUT R5, R0, R3, RZ, 0x3c, !PT ;  /* 0x0000000300057212 */ /* 0x000fc400078e3cff */
[----:B------:R-:W-:Y:S02]  /*0330*/  ISETP.NE.AND P5, PT, R3, RZ, PT ;  /* 0x000000ff0300720c */ /* 0x000fe40003fa5270 */
[----:B------:R-:W-:-:S05]  /*0340*/  ISETP.GE.AND P2, PT, R5, RZ, PT ;  /* 0x000000ff0500720c */ /* 0x000fca0003f46270 */
[----:B------:R-:W-:Y:S02]  /*0350*/  @P4 IADD3 R10, PT, PT, R10, 0x1, RZ ;  /* 0x000000010a0a4810 */ /* 0x000fe40007ffe0ff */
[----:B------:R-:W-:-:S04]  /*0360*/  @!P3 IMAD.IADD R11, R11, 0x1, -R4 ;  /* 0x000000010b0bb824 */ /* 0x000fc800078e0a04 */
[----:B------:R-:W-:Y:S01]  /*0370*/  @!P1 IMAD.MOV R11, RZ, RZ, -R11 ;  /* 0x000000ffff0b9224 */ /* 0x000fe200078e0a0b */
[----:B------:R-:W-:Y:S02]  /*0380*/  @!P0 LOP3.LUT R11, RZ, R2, RZ, 0x33, !PT ;  /* 0x00000002ff0b8212 */ /* 0x000fe400078e33ff */
[----:B------:R-:W-:Y:S02]  /*0390*/  @!P2 IADD3 R10, PT, PT, -R10, RZ, RZ ;  /* 0x000000ff0a0aa210 */ /* 0x000fe40007ffe1ff */
[----:B------:R-:W-:-:S05]  /*03a0*/  @!P5 LOP3.LUT R10, RZ, R3, RZ, 0x33, !PT ;  /* 0x00000003ff0ad212 */ /* 0x000fca00078e33ff */
[----:B------:R-:W-:Y:S02]  /*03b0*/  IMAD R5, R10, R2, R11 ;  /* 0x000000020a057224 */ /* 0x000fe400078e020b */
[C---:B--2---:R-:W-:Y:S02]  /*03c0*/  IMAD.WIDE R2, R0.reuse, 0x4, R6 ;  /* 0x0000000400027825 */ /* 0x044fe400078e0206 */
[----:B------:R-:W2:Y:S02]  /*03d0*/  LDC.64 R6, c[0x0][0x390] ;  /* 0x0000e400ff067b82 */ /* 0x000ea40000000a00 */
[----:B-1----:R-:W-:Y:S02]  /*03e0*/  IMAD.WIDE R4, R5, 0x4, R8 ;  /* 0x0000000405047825 */ /* 0x002fe400078e0208 */
[----:B0-----:R-:W3:Y:S04]  /*03f0*/  LDG.E.CONSTANT R2, desc[UR6][R2.64] ;  /* 0x0000000602027981 */ /* 0x001ee8000c1e9900 */
[----:B------:R-:W3:Y:S01]  /*0400*/  LDG.E.CONSTANT R5, desc[UR6][R4.64] ;  /* 0x0000000604057981 */ /* 0x000ee2000c1e9900 */
[----:B--2---:R-:W-:-:S04]  /*0410*/  IMAD.WIDE R6, R0, 0x4, R6 ;  /* 0x0000000400067825 */ /* 0x004fc800078e0206 */
[----:B---3--:R-:W-:-:S05]  /*0420*/  FADD R9, R2, R5 ;  /* 0x0000000502097221 */ /* 0x008fca0000000000 */
[----:B------:R-:W-:Y:S01]  /*0430*/  STG.E desc[UR6][R6.64], R9 ;  /* 0x0000000906007986 */ /* 0x000fe2000c101906 */
[----:B------:R-:W-:Y:S05]  /*0440*/  EXIT ;  /* 0x000000000000794d */ /* 0x000fea0003800000 */
.L_x_0:
[----:B------:R-:W-:-:S00]  /*0450*/  BRA `(.L_x_0) ;  /* 0xfffffffc00fc7947 */ /* 0x000fc0000383ffff */
[----:B------:R-:W-:-:S00]  /*0460*/  NOP ;  /* 0x0000000000007918 */ /* 0x000fc00000000000 */
        /* <DEDUP_REMOVED lines=9> */
.L_x_94:


//--------------------- .text._ZN8pygpukit3ops2nn30layer_norm_modulate_f32_kernelEPKfS3_S3_Pfiiif --------------------------
	.section	.text._ZN8pygpukit3ops2nn30layer_norm_modulate_f32_kernelEPKfS3_S3_Pfiiif,"ax",@progbits
	.align	128
        .global         _ZN8pygpukit3ops2nn30layer_norm_modulate_f32_kernelEPKfS3_S3_Pfiiif
        .type           _ZN8pygpukit3ops2nn30layer_norm_modulate_f32_kernelEPKfS3_S3_Pfiiif,@function
        .size           _ZN8pygpukit3ops2nn30layer_norm_modulate_f32_kernelEPKfS3_S3_Pfiiif,(.L_x_92 - _ZN8pygpukit3ops2nn30layer_norm_modulate_f32_kernelEPKfS3_S3_Pfiiif)
        .other          _ZN8pygpukit3ops2nn30layer_norm_modulate_f32_kernelEPKfS3_S3_Pfiiif,@"STO_CUDA_ENTRY STV_DEFAULT"
_ZN8pygpukit3ops2nn30layer_norm_modulate_f32_kernelEPKfS3_S3_Pfiiif:
.text._ZN8pygpukit3ops2nn30layer_norm_modulate_f32_kernelEPKfS3_S3_Pfiiif:
[----:B------:R-:W-:Y:S08]  /*0000*/  LDC R1, c[0x0][0x37c] ;  /* 0x0000df00ff017b82 */ /* 0x000ff00000000800 */
[----:B------:R-:W0:Y:S01]  /*0010*/  LDC R7, c[0x0][0x3a4] ;  /* 0x0000e900ff077b82 */ /* 0x000e220000000800 */
[----:B------:R-:W1:Y:S01]  /*0020*/  S2R R8, SR_CTAID.X ;  /* 0x0000000000087919 */ /* 0x000e620000002500 */
[----:B------:R-:W2:Y:S01]  /*0030*/  LDCU UR4, c[0x0][0x3a0] ;  /* 0x00007400ff0477ac */ /* 0x000ea20008000800 */
[----:B0-----:R-:W-:-:S04]  /*0040*/  IABS R5, R7 ;  /* 0x0000000700057213 */ /* 0x001fc80000000000 */
[----:B------:R-:W0:Y:S08]  /*0050*/  I2F.RP R0, R5 ;  /* 0x0000000500007306 */ /* 0x000e300000209400 */
[----:B0-----:R-:W0:Y:S02]  /*0060*/  MUFU.RCP R0, R0 ;  /* 0x0000000000007308 */ /* 0x001e240000001000 */
[----:B0-----:R-:W-:-:S06]  /*0070*/  VIADD R2, R0, 0xffffffe ;  /* 0x0ffffffe00027836 */ /* 0x001fcc0000000000 */
[----:B------:R0:W3:Y:S02]  /*0080*/  F2I.FTZ.U32.TRUNC.NTZ R3, R2 ;  /* 0x0000000200037305 */ /* 0x0000e4000021f000 */
[----:B0-----:R-:W-:Y:S02]  /*0090*/  HFMA2 R2, -RZ, RZ, 0, 0 ;  /* 0x00000000ff027431 */ /* 0x001fe400000001ff */
[----:B---3--:R-:W-:-:S04]  /*00a0*/  IMAD.MOV R4, RZ, RZ, -R3 ;  /* 0x000000ffff047224 */ /* 0x008fc800078e0a03 */
[----:B------:R-:W-:Y:S01]  /*00b0*/  IMAD R9, R4, R5, RZ ;  /* 0x0000000504097224 */ /* 0x000fe200078e02ff */
[----:B-1----:R-:W-:-:S03]  /*00c0*/  IABS R4, R8 ;  /* 0x0000000800047213 */ /* 0x002fc60000000000 */
[----:B------:R-:W-:-:S06]  /*00d0*/  IMAD.HI.U32 R3, R3, R9, R2 ;  /* 0x0000000903037227 */ /* 0x000fcc00078e0002 */
[----:B------:R-:W-:-:S04]  /*00e0*/  IMAD.HI.U32 R6, R3, R4, RZ ;  /* 0x0000000403067227 */ /* 0x000fc800078e00ff */
[----:B------:R-:W-:-:S04]  /*00f0*/  IMAD.MOV R0, RZ, RZ, -R6 ;  /* 0x000000ffff007224 */ /* 0x000fc800078e0a06 */
[----:B------:R-:W-:-:S05]  /*0100*/  IMAD R0, R5, R0, R4 ;  /* 0x0000000005007224 */ /* 0x000fca00078e0204 */
[----:B------:R-:W-:-:S13]  /*0110*/  ISETP.GT.U32.AND P2, PT, R5, R0, PT ;  /* 0x000000000500720c */ /* 0x000fda0003f44070 */
[----:B------:R-:W-:Y:S01]  /*0120*/  @!P2 IMAD.IADD R0, R0, 0x1, -R5 ;  /* 0x000000010000a824 */ /* 0x000fe200078e0a05 */
[----:B------:R-:W-:Y:S02]  /*0130*/  @!P2 IADD3 R6, PT, PT, R6, 0x1, RZ ;  /* 0x000000010606a810 */ /* 0x000fe40007ffe0ff */
[----:B------:R-:W-:Y:S02]  /*0140*/  ISETP.NE.AND P2, PT, R7, RZ, PT ;  /* 0x000000ff0700720c */ /* 0x000fe40003f45270 */
[----:B------:R-:W-:Y:S02]  /*0150*/  ISETP.GE.U32.AND P0, PT, R0, R5, PT ;  /* 0x000000050000720c */ /* 0x000fe40003f06070 */
[----:B------:R-:W-:-:S04]  /*0160*/  LOP3.LUT R0, R8, R7, RZ, 0x3c, !PT ;  /* 0x0000000708007212 */ /* 0x000fc800078e3cff */
[----:B------:R-:W-:-:S07]  /*0170*/  ISETP.GE.AND P1, PT, R0, RZ, PT ;  /* 0x000000ff0000720c */ /* 0x000fce0003f26270 */
[----:B------:R-:W-:-:S06]  /*0180*/  @P0 VIADD R6, R6, 0x1 ;  /* 0x0000000106060836 */ /* 0x000fcc0000000000 */
[----:B------:R-:W-:Y:S01]  /*0190*/  @!P1 IMAD.MOV R6, RZ, RZ, -R6 ;  /* 0x000000ffff069224 */ /* 0x000fe200078e0a06 */
[----:B------:R-:W-:-:S04]  /*01a0*/  @!P2 LOP3.LUT R6, RZ, R7, RZ, 0x33, !PT ;  /* 0x00000007ff06a212 */ /* 0x000fc800078e33ff */
[----:B--2---:R-:W-:-:S13]  /*01b0*/  ISETP.GE.AND P0, PT, R6, UR4, PT ;  /* 0x0000000406007c0c */ /* 0x004fda000bf06270 */
[----:B------:R-:W-:Y:S05]  /*01c0*/  @P0 EXIT ;  /* 0x000000000000094d */ /* 0x000fea0003800000 */
[----:B------:R-:W0:Y:S01]  /*01d0*/  S2R R7, SR_TID.X ;  /* 0x0000000000077919 */ /* 0x000e220000002100 */
[----:B------:R-:W1:Y:S01]  /*01e0*/  LDCU UR8, c[0x0][0x3a8] ;  /* 0x00007500ff0877ac */ /* 0x000e620008000800 */
[----:B------:R-:W2:Y:S01]  /*01f0*/  LDC.64 R4, c[0x0][0x380] ;  /* 0x0000e000ff047b82 */ /* 0x000ea20000000a00 */
[----:B------:R-:W-:Y:S01]  /*0200*/  BSSY.RECONVERGENT B0, `(.L_x_1) ;  /* 0x0000010000007945 */ /* 0x000fe20003800200 */
[----:B------:R-:W-:Y:S01]  /*0210*/  MOV R0, RZ ;  /* 0x000000ff00007202 */ /* 0x000fe20000000f00 */
[----:B------:R-:W3:Y:S01]  /*0220*/  LDCU.64 UR6, c[0x0][0x358] ;  /* 0x00006b00ff0677ac */ /* 0x000ee20008000a00 */
[----:B-1----:R-:W-:-:S04]  /*0230*/  IMAD R2, R8, UR8, RZ ;  /* 0x0000000808027c24 */ /* 0x002fc8000f8e02ff */
[----:B--2---:R-:W-:Y:S01]  /*0240*/  IMAD.WIDE R4, R2, 0x4, R4 ;  /* 0x0000000402047825 */ /* 0x004fe200078e0204 */
[----:B0-----:R-:W-:-:S13]  /*0250*/  ISETP.GE.AND P0, PT, R7, UR8, PT ;  /* 0x0000000807007c0c */ /* 0x001fda000bf06270 */
[----:B---3--:R-:W-:Y:S05]  /*0260*/  @P0 BRA `(.L_x_2) ;  /* 0x0000000000240947 */ /* 0x008fea0003800000 */
[----:B------:R-:W0:Y:S01]  /*0270*/  LDC R10, c[0x0][0x360] ;  /* 0x0000d800ff0a7b82 */ /* 0x000e220000000800 */
[----:B------:R-:W-:Y:S02]  /*0280*/  IMAD.MOV.U32 R0, RZ, RZ, RZ ;  /* 0x000000ffff007224 */ /* 0x000fe400078e00ff */
[----:B------:R-:W-:-:S07]  /*0290*/  IMAD.MOV.U32 R3, RZ, RZ, R7 ;  /* 0x000000ffff037224 */ /* 0x000fce00078e0007 */
.L_x_3:
[----:B------:R-:W-:-:S06]  /*02a0*/  IMAD.WIDE R8, R3, 0x4, R4 ;  /* 0x0000000403087825 */ /* 0x000fcc00078e0204 */
[----:B------:R-:W2:Y:S01]  /*02b0*/  LDG.E.CONSTANT R9, desc[UR6][R8.64] ;  /* 0x0000000608097981 */ /* 0x000ea2000c1e9900 */
[----:B0-----:R-:W-:-:S04]  /*02c0*/  IADD3 R3, PT, PT, R10, R3, RZ ;  /* 0x000000030a037210 */ /* 0x001fc80007ffe0ff */
[----:B------:R-:W-:Y:S01]  /*02d0*/  ISETP.GE.AND P0, PT, R3, UR8, PT ;  /* 0x0000000803007c0c */ /* 0x000fe2000bf06270 */
[----:B--2---:R-:W-:-:S12]  /*02e0*/  FADD R0, R9, R0 ;  /* 0x0000000009007221 */ /* 0x004fd80000000000 */
[----:B------:R-:W-:Y:S05]  /*02f0*/  @!P0 BRA `(.L_x_3) ;  /* 0xfffffffc00e88947 */ /* 0x000fea000383ffff */
.L_x_2:
[----:B------:R-:W-:Y:S05]  /*0300*/  BSYNC.RECONVERGENT B0 ;  /* 0x0000000000007941 */ /* 0x000fea0003800200 */
.L_x_1:
[----:B------:R-:W0:Y:S01]  /*0310*/  SHFL.DOWN PT, R3, R0, 0x10, 0x1f ;  /* 0x0a001f0000037f89 */ /* 0x000e2200000e0000 */
[----:B------:R-:W1:Y:S01]  /*0320*/  S2UR UR5, SR_CgaCtaId ;  /* 0x00000000000579c3 */ /* 0x000e620000008800 */
[----:B------:R-:W-:Y:S01]  /*0330*/  UMOV UR4, 0x400 ;  /* 0x0000040000047882 */ /* 0x000fe20000000000 */
[----:B------:R-:W-:Y:S01]  /*0340*/  ISETP.GT.U32.AND P1, PT, R7, 0x1f, PT ;  /* 0x0000001f0700780c */ /* 0x000fe20003f24070 */
[----:B------:R-:W-:Y:S02]  /*0350*/  IMAD R6, R6, UR8, RZ ;  /* 0x0000000806067c24 */ /* 0x000fe4000f8e02ff */
[----:B0-----:R-:W-:Y:S01]  /*0360*/  FADD R3, R3, R0 ;  /* 0x0000000003037221 */ /* 0x001fe20000000000 */
[----:B-1----:R-:W-:Y:S01]  /*0370*/  ULEA UR4, UR5, UR4, 0x18 ;  /* 0x0000000405047291 */ /* 0x002fe2000f8ec0ff */
[----:B------:R-:W-:-:S03]  /*0380*/  SHF.R.U32.HI R0, RZ, 0x3, R7 ;  /* 0x00000003ff007819 */ /* 0x000fc60000011607 */
[----:B------:R-:W0:Y:S02]  /*0390*/  SHFL.DOWN PT, R8, R3, 0x8, 0x1f ;  /* 0x09001f0003087f89 */ /* 0x000e2400000e0000 */
[----:B------:R-:W-:Y:S02]  /*03a0*/  IMAD.U32 R12, RZ, RZ, UR4 ;  /* 0x00000004ff0c7e24 */ /* 0x000fe4000f8e00ff */
[----:B0-----:R-:W-:Y:S01]  /*03b0*/  FADD R9, R3, R8 ;  /* 0x0000000803097221 */ /* 0x001fe20000000000 */
[----:B------:R-:W-:-:S04]  /*03c0*/  LOP3.LUT R3, R0, 0x7c, RZ, 0xc0, !PT ;  /* 0x0000007c00037812 */ /* 0x000fc800078ec0ff */
[----:B------:R-:W0:Y:S02]  /*03d0*/  SHFL.DOWN PT, R8, R9, 0x4, 0x1f ;  /* 0x08801f0009087f89 */ /* 0x000e2400000e0000 */
[----:B0-----:R-:W-:Y:S01]  /*03e0*/  FADD R10, R9, R8 ;  /* 0x00000008090a7221 */ /* 0x001fe20000000000 */
[----:B------:R-:W-:Y:S01]  /*03f0*/  LOP3.LUT P0, R8, R7, 0x1f, RZ, 0xc0, !PT ;  /* 0x0000001f07087812 */ /* 0x000fe2000780c0ff */
[----:B------:R-:W-:-:S03]  /*0400*/  IMAD.IADD R9, R3, 0x1, R12 ;  /* 0x0000000103097824 */ /* 0x000fc600078e020c */
[----:B------:R-:W0:Y:S02]  /*0410*/  SHFL.DOWN PT, R11, R10, 0x2, 0x1f ;  /* 0x08401f000a0b7f89 */ /* 0x000e2400000e0000 */
[----:B0-----:R-:W-:Y:S01]  /*0420*/  FADD R11, R10, R11 ;  /* 0x0000000b0a0b7221 */ /* 0x001fe20000000000 */
[----:B------:R-:W-:-:S04]  /*0430*/  LEA R10, R7, R12, 0x2 ;  /* 0x0000000c070a7211 */ /* 0x000fc800078e10ff */
[----:B------:R-:W0:Y:S02]  /*0440*/  SHFL.DOWN PT, R14, R11, 0x1, 0x1f ;  /* 0x08201f000b0e7f89 */ /* 0x000e2400000e0000 */
[----:B0-----:R-:W-:-:S05]  /*0450*/  FADD R14, R11, R14 ;  /* 0x0000000e0b0e7221 */ /* 0x001fca0000000000 */
[----:B------:R0:W-:Y:S01]  /*0460*/  @!P0 STS [R9], R14 ;  /* 0x0000000e09008388 */ /* 0x0001e20000000800 */
[----:B------:R-:W-:Y:S01]  /*0470*/  BAR.SYNC.DEFER_BLOCKING 0x0 ;  /* 0x0000000000007b1d */ /* 0x000fe20000010000 */
[----:B------:R-:W-:-:S05]  /*0480*/  PLOP3.LUT P0, PT, PT, PT, PT, 0x8, 0x80 ;  /* 0x000000000080781c */ /* 0x000fca0003f0e170 */
[----:B------:R-:W-:Y:S08]  /*0490*/  @P1 BRA `(.L_x_4) ;  /* 0x0000000000a01947 */ /* 0x000ff00003800000 */
[----:B------:R-:W1:Y:S01]  /*04a0*/  LDCU UR4, c[0x0][0x360] ;  /* 0x00006c00ff0477ac */ /* 0x000e620008000800 */
[----:B------:R-:W-:Y:S01]  /*04b0*/  IMAD.MOV.U32 R0, RZ, RZ, RZ ;  /* 0x000000ffff007224 */ /* 0x000fe200078e00ff */
[----:B-1----:R-:W-:-:S04]  /*04c0*/  UIADD3 UR4, UPT, UPT, UR4, 0x1f, URZ ;  /* 0x0000001f04047890 */ /* 0x002fc8000fffe0ff */
[----:B------:R-:W-:-:S06]  /*04d0*/  USHF.R.U32.HI UR4, URZ, 0x5, UR4 ;  /* 0x00000005ff047899 */ /* 0x000fcc0008011604 */
[----:B------:R-:W-:Y:S01]  /*04e0*/  ISETP.GE.U32.AND P1, PT, R7, UR4, PT ;  /* 0x0000000407007c0c */ /* 0x000fe2000bf26070 */
[----:B------:R-:W-:-:S12]  /*04f0*/  UMOV UR4, 0xffffffff ;  /* 0xffffffff00047882 */ /* 0x000fd80000000000 */
[----:B------:R1:W2:Y:S01]  /*0500*/  @!P1 LDS R0, [R10] ;  /* 0x000000000a009984 */ /* 0x0002a20000000800 */
[----:B------:R-:W-:Y:S05]  /*0510*/  BRA.DIV UR4, `(.L_x_5) ;  /* 0x0000000a04547947 */ /* 0x000fea000b800000 */
[----:B--2---:R-:W2:Y:S02]  /*0520*/  SHFL.DOWN PT, R3, R0, 0x10, 0x1f ;  /* 0x0a001f0000037f89 */ /* 0x004ea400000e0000 */
[----:B--2---:R-:W-:-:S05]  /*0530*/  FADD R3, R3, R0 ;  /* 0x0000000003037221 */ /* 0x004fca0000000000 */
[----:B0-----:R-:W0:Y:S02]  /*0540*/  SHFL.DOWN PT, R14, R3, 0x8, 0x1f ;  /* 0x09001f00030e7f89 */ /* 0x001e2400000e0000 */
[----:B0-----:R-:W-:-:S05]  /*0550*/  FADD R14, R3, R14 ;  /* 0x0000000e030e7221 */ /* 0x001fca0000000000 */
[----:B------:R-:W0:Y:S02]  /*0560*/  SHFL.DOWN PT, R11, R14, 0x4, 0x1f ;  /* 0x08801f000e0b7f89 */ /* 0x000e2400000e0000 */
[----:B0-----:R-:W-:-:S05]  /*0570*/  FADD R11, R14, R11 ;  /* 0x0000000b0e0b7221 */ /* 0x001fca0000000000 */
[----:B------:R-:W0:Y:S02]  /*0580*/  SHFL.DOWN PT, R16, R11, 0x2, 0x1f ;  /* 0x08401f000b107f89 */ /* 0x000e2400000e0000 */
[----:B0-----:R-:W-:-:S05]  /*0590*/  FADD R16, R11, R16 ;  /* 0x000000100b107221 */ /* 0x001fca0000000000 */
[----:B------:R0:W2:Y:S02]  /*05a0*/  SHFL.DOWN PT, R13, R16, 0x1, 0x1f ;  /* 0x08201f00100d7f89 */ /* 0x0000a400000e0000 */
.L_x_23:
[----:B------:R-:W-:Y:S01]  /*05b0*/  ISETP.NE.AND P1, PT, R7, RZ, PT ;  /* 0x000000ff0700720c */ /* 0x000fe20003f25270 */
[----:B--2---:R-:W-:-:S12]  /*05c0*/  FADD R0, R16, R13 ;  /* 0x0000000d10007221 */ /* 0x004fd80000000000 */
[----:B------:R-:W-:Y:S05]  /*05d0*/  @P1 BRA `(.L_x_4) ;  /* 0x0000000000501947 */ /* 0x000fea0003800000 */
[----:B------:R-:W-:Y:S01]  /*05e0*/  I2FP.F32.S32 R3, UR8 ;  /* 0x0000000800037c45 */ /* 0x000fe20008201400 */
[----:B------:R-:W-:Y:S03]  /*05f0*/  BSSY.RECONVERGENT B0, `(.L_x_6) ;  /* 0x000000c000007945 */ /* 0x000fe60003800200 */
[----:B------:R-:W2:Y:S08]  /*0600*/  MUFU.RCP R12, R3 ;  /* 0x00000003000c7308 */ /* 0x000eb00000001000 */
[----:B------:R-:W3:Y:S01]  /*0610*/  FCHK P0, R0, R3 ;  /* 0x0000000300007302 */ /* 0x000ee20000000000 */
[----:B--2---:R-:W-:-:S04]  /*0620*/  FFMA R11, -R3, R12, 1 ;  /* 0x3f800000030b7423 */ /* 0x004fc8000000010c */
[----:B------:R-:W-:-:S04]  /*0630*/  FFMA R11, R12, R11, R12 ;  /* 0x0000000b0c0b7223 */ /* 0x000fc8000000000c */
[----:B------:R-:W-:-:S04]  /*0640*/  FFMA R12, R0, R11, RZ ;  /* 0x0000000b000c7223 */ /* 0x000fc800000000ff */
[----:B------:R-:W-:-:S04]  /*0650*/  FFMA R13, -R3, R12, R0 ;  /* 0x0000000c030d7223 */ /* 0x000fc80000000100 */
[----:B------:R-:W-:Y:S01]  /*0660*/  FFMA R11, R11, R13, R12 ;  /* 0x0000000d0b0b7223 */ /* 0x000fe2000000000c */
[----:B---3--:R-:W-:Y:S06]  /*0670*/  @!P0 BRA `(.L_x_7) ;  /* 0x00000000000c8947 */ /* 0x008fec0003800000 */
[----:B------:R-:W-:-:S07]  /*0680*/  MOV R12, 0x6a0 ;  /* 0x000006a0000c7802 */ /* 0x000fce0000000f00 */
[----:B01----:R-:W-:Y:S05]  /*0690*/  CALL.REL.NOINC `($__internal_0_$__cuda_sm3x_div_rn_noftz_f32_slowpath) ;  /* 0x0000000c00187944 */ /* 0x003fea0003c00000 */
[----:B------:R-:W-:-:S07]  /*06a0*/  IMAD.MOV.U32 R11, RZ, RZ, R0 ;  /* 0x000000ffff0b7224 */ /* 0x000fce00078e0000 */
.L_x_7:
[----:B------:R-:W-:Y:S05]  /*06b0*/  BSYNC.RECONVERGENT B0 ;  /* 0x0000000000007941 */ /* 0x000fea0003800200 */
.L_x_6:
[----:B------:R-:W2:Y:S01]  /*06c0*/  S2UR UR5, SR_CgaCtaId ;  /* 0x00000000000579c3 */ /* 0x000ea20000008800 */
[----:B------:R-:W-:Y:S01]  /*06d0*/  UMOV UR4, 0x400 ;  /* 0x0000040000047882 */ /* 0x000fe20000000000 */
[----:B------:R-:W-:Y:S01]  /*06e0*/  PLOP3.LUT P0, PT, PT, PT, PT, 0x80, 0x8 ;  /* 0x000000000008781c */ /* 0x000fe20003f0f070 */
[----:B--2---:R-:W-:-:S06]  /*06f0*/  ULEA UR4, UR5, UR4, 0x18 ;  /* 0x0000000405047291 */ /* 0x004fcc000f8ec0ff */
[----:B------:R-:W-:-:S05]  /*0700*/  MOV R12, UR4 ;  /* 0x00000004000c7c02 */ /* 0x000fca0008000f00 */
[----:B------:R2:W-:Y:S02]  /*0710*/  STS [R12+0x80], R11 ;  /* 0x0000800b0c007388 */ /* 0x0005e40000000800 */
.L_x_4:
[----:B------:R-:W3:Y:S01]  /*0720*/  LDC R0, c[0x0][0x3a8] ;  /* 0x0000ea00ff007b82 */ /* 0x000ee20000000800 */
[----:B------:R-:W-:Y:S05]  /*0730*/  WARPSYNC.ALL ;  /* 0x0000000000007948 */ /* 0x000fea0003800000 */
[----:B------:R-:W-:Y:S01]  /*0740*/  BSSY.RECONVERGENT B0, `(.L_x_8) ;  /* 0x0000010000007945 */ /* 0x000fe20003800200 */
[----:B------:R-:W-:Y:S01]  /*0750*/  IMAD.MOV.U32 R3, RZ, RZ, RZ ;  /* 0x000000ffff037224 */ /* 0x000fe200078e00ff */
[----:B------:R-:W-:Y:S01]  /*0760*/  BAR.SYNC.DEFER_BLOCKING 0x0 ;  /* 0x0000000000007b1d */ /* 0x000fe20000010000 */
[----:B---3--:R-:W-:-:S13]  /*0770*/  ISETP.GE.AND P1, PT, R7, R0, PT ;  /* 0x000000000700720c */ /* 0x008fda0003f26270 */
[----:B------:R-:W-:Y:S05]  /*0780*/  @P1 BRA `(.L_x_9) ;  /* 0x00000000002c1947 */ /* 0x000fea0003800000 */
[----:B--2---:R2:W3:Y:S01]  /*0790*/  LDS R11, [R12+0x80] ;  /* 0x000080000c0b7984 */ /* 0x0044e20000000800 */
[----:B------:R-:W4:Y:S01]  /*07a0*/  LDC R18, c[0x0][0x360] ;  /* 0x0000d800ff127b82 */ /* 0x000f220000000800 */
[----:B------:R-:W-:Y:S01]  /*07b0*/  IMAD.MOV.U32 R3, RZ, RZ, RZ ;  /* 0x000000ffff037224 */ /* 0x000fe200078e00ff */
[----:B------:R-:W-:-:S07]  /*07c0*/  MOV R13, R7 ;  /* 0x00000007000d7202 */ /* 0x000fce0000000f00 */
.L_x_10:
[----:B0-----:R-:W-:-:S06]  /*07d0*/  IMAD.WIDE R14, R13, 0x4, R4 ;  /* 0x000000040d0e7825 */ /* 0x001fcc00078e0204 */
[----:B------:R-:W3:Y:S01]  /*07e0*/  LDG.E.CONSTANT R14, desc[UR6][R14.64] ;  /* 0x000000060e0e7981 */ /* 0x000ee2000c1e9900 */
[----:B----4-:R-:W-:-:S05]  /*07f0*/  IMAD.IADD R13, R18, 0x1, R13 ;  /* 0x00000001120d7824 */ /* 0x010fca00078e020d */
[----:B------:R-:W-:Y:S01]  /*0800*/  ISETP.GE.AND P1, PT, R13, R0, PT ;  /* 0x000000000d00720c */ /* 0x000fe20003f26270 */
[----:B---3--:R-:W-:-:S04]  /*0810*/  FADD R16, -R11, R14 ;  /* 0x0000000e0b107221 */ /* 0x008fc80000000100 */
[----:B------:R-:W-:-:S08]  /*0820*/  FFMA R3, R16, R16, R3 ;  /* 0x0000001010037223 */ /* 0x000fd00000000003 */
[----:B------:R-:W-:Y:S05]  /*0830*/  @!P1 BRA `(.L_x_10) ;  /* 0xfffffffc00e49947 */ /* 0x000fea000383ffff */
.L_x_9:
[----:B------:R-:W-:Y:S05]  /*0840*/  BSYNC.RECONVERGENT B0 ;  /* 0x0000000000007941 */ /* 0x000fea0003800200 */
.L_x_8:
[----:B0-----:R-:W0:Y:S01]  /*0850*/  SHFL.DOWN PT, R14, R3, 0x10, 0x1f ;  /* 0x0a001f00030e7f89 */ /* 0x001e2200000e0000 */
[----:B------:R-:W-:Y:S01]  /*0860*/  ISETP.NE.AND P1, PT, R8, RZ, PT ;  /* 0x000000ff0800720c */ /* 0x000fe20003f25270 */
[----:B------:R-:W-:Y:S01]  /*0870*/  BSSY B0, `(.L_x_11) ;  /* 0x0000020000007945 */ /* 0x000fe20003800000 */
[----:B0-----:R-:W-:-:S05]  /*0880*/  FADD R14, R14, R3 ;  /* 0x000000030e0e7221 */ /* 0x001fca0000000000 */
[----:B--2---:R-:W0:Y:S02]  /*0890*/  SHFL.DOWN PT, R11, R14, 0x8, 0x1f ;  /* 0x09001f000e0b7f89 */ /* 0x004e2400000e0000 */
[----:B0-----:R-:W-:-:S05]  /*08a0*/  FADD R11, R14, R11 ;  /* 0x0000000b0e0b7221 */ /* 0x001fca0000000000 */
[----:B------:R-:W0:Y:S02]  /*08b0*/  SHFL.DOWN PT, R16, R11, 0x4, 0x1f ;  /* 0x08801f000b107f89 */ /* 0x000e2400000e0000 */
[----:B0-----:R-:W-:-:S05]  /*08c0*/  FADD R16, R11, R16 ;  /* 0x000000100b107221 */ /* 0x001fca0000000000 */
[----:B------:R-:W0:Y:S02]  /*08d0*/  SHFL.DOWN PT, R13, R16, 0x2, 0x1f ;  /* 0x08401f00100d7f89 */ /* 0x000e2400000e0000 */
[----:B0-----:R-:W-:-:S05]  /*08e0*/  FADD R13, R16, R13 ;  /* 0x0000000d100d7221 */ /* 0x001fca0000000000 */
[----:B------:R-:W0:Y:S02]  /*08f0*/  SHFL.DOWN PT, R18, R13, 0x1, 0x1f ;  /* 0x08201f000d127f89 */ /* 0x000e2400000e0000 */
[----:B0-----:R-:W-:-:S05]  /*0900*/  FADD R18, R13, R18 ;  /* 0x000000120d127221 */ /* 0x001fca0000000000 */
[----:B------:R0:W-:Y:S01]  /*0910*/  @!P1 STS [R9], R18 ;  /* 0x0000001209009388 */ /* 0x0001e20000000800 */
[----:B------:R-:W-:Y:S01]  /*0920*/  BAR.SYNC.DEFER_BLOCKING 0x0 ;  /* 0x0000000000007b1d */ /* 0x000fe20000010000 */
[----:B------:R-:W-:-:S13]  /*0930*/  ISETP.GT.U32.AND P1, PT, R7, 0x1f, PT ;  /* 0x0000001f0700780c */ /* 0x000fda0003f24070 */
[----:B0-----:R-:W-:Y:S05]  /*0940*/  @P1 BRA `(.L_x_12) ;  /* 0x0000000000481947 */ /* 0x001fea0003800000 */
[----:B------:R-:W0:Y:S01]  /*0950*/  LDCU UR4, c[0x0][0x360] ;  /* 0x00006c00ff0477ac */ /* 0x000e220008000800 */
[----:B------:R-:W-:Y:S01]  /*0960*/  IMAD.MOV.U32 R3, RZ, RZ, RZ ;  /* 0x000000ffff037224 */ /* 0x000fe200078e00ff */
[----:B0-----:R-:W-:-:S04]  /*0970*/  UIADD3 UR4, UPT, UPT, UR4, 0x1f, URZ ;  /* 0x0000001f04047890 */ /* 0x001fc8000fffe0ff */
[----:B------:R-:W-:-:S06]  /*0980*/  USHF.R.U32.HI UR4, URZ, 0x5, UR4 ;  /* 0x00000005ff047899 */ /* 0x000fcc0008011604 */
[----:B------:R-:W-:Y:S01]  /*0990*/  ISETP.GE.U32.AND P1, PT, R7, UR4, PT ;  /* 0x0000000407007c0c */ /* 0x000fe2000bf26070 */
[----:B------:R-:W-:-:S12]  /*09a0*/  UMOV UR4, 0xffffffff ;  /* 0xffffffff00047882 */ /* 0x000fd80000000000 */
[----:B------:R0:W2:Y:S01]  /*09b0*/  @!P1 LDS R3, [R10] ;  /* 0x000000000a039984 */ /* 0x0000a20000000800 */
[----:B------:R-:W-:Y:S05]  /*09c0*/  BRA.DIV UR4, `(.L_x_13) ;  /* 0x0000000604b87947 */ /* 0x000fea000b800000 */
[----:B--2---:R-:W2:Y:S02]  /*09d0*/  SHFL.DOWN PT, R8, R3, 0x10, 0x1f ;  /* 0x0a001f0003087f89 */ /* 0x004ea400000e0000 */
[----:B--2---:R-:W-:-:S05]  /*09e0*/  FADD R8, R8, R3 ;  /* 0x0000000308087221 */ /* 0x004fca0000000000 */
[----:B------:R-:W2:Y:S02]  /*09f0*/  SHFL.DOWN PT, R9, R8, 0x8, 0x1f ;  /* 0x09001f0008097f89 */ /* 0x000ea400000e0000 */
[----:B--2---:R-:W-:-:S05]  /*0a00*/  FADD R9, R8, R9 ;  /* 0x0000000908097221 */ /* 0x004fca0000000000 */
[----:B01----:R-:W0:Y:S02]  /*0a10*/  SHFL.DOWN PT, R10, R9, 0x4, 0x1f ;  /* 0x08801f00090a7f89 */ /* 0x003e2400000e0000 */
[----:B0-----:R-:W-:-:S05]  /*0a20*/  FADD R10, R9, R10 ;  /* 0x0000000a090a7221 */ /* 0x001fca0000000000 */
[----:B------:R-:W0:Y:S02]  /*0a30*/  SHFL.DOWN PT, R11, R10, 0x2, 0x1f ;  /* 0x08401f000a0b7f89 */ /* 0x000e2400000e0000 */
[----:B0-----:R-:W-:-:S05]  /*0a40*/  FADD R11, R10, R11 ;  /* 0x0000000b0a0b7221 */ /* 0x001fca0000000000 */
[----:B------:R0:W1:Y:S02]  /*0a50*/  SHFL.DOWN PT, R18, R11, 0x1, 0x1f ;  /* 0x08201f000b127f89 */ /* 0x00006400000e0000 */
.L_x_29:
[----:B-1----:R-:W-:-:S07]  /*0a60*/  FADD R18, R11, R18 ;  /* 0x000000120b127221 */ /* 0x002fce0000000000 */
.L_x_12:
[----:B------:R-:W-:Y:S05]  /*0a70*/  BSYNC B0 ;  /* 0x0000000000007941 */ /* 0x000fea0003800000 */
.L_x_11:
[----:B------:R-:W-:Y:S05]  /*0a80*/  @!P0 BRA `(.L_x_14) ;  /* 0x0000000000688947 */ /* 0x000fea0003800000 */
[----:B------:R-:W-:Y:S01]  /*0a90*/  I2FP.F32.S32 R9, R0 ;  /* 0x0000000000097245 */ /* 0x000fe20000201400 */
        /* <DEDUP_REMOVED lines=9> */
[----:B------:R-:W-:Y:S01]  /*0b30*/  MOV R0, R18 ;  /* 0x0000001200007202 */ /* 0x000fe20000000f00 */
[----:B------:R-:W-:Y:S01]  /*0b40*/  IMAD.MOV.U32 R3, RZ, RZ, R9 ;  /* 0x000000ffff037224 */ /* 0x000fe200078e0009 */
[----:B------:R-:W-:-:S07]  /*0b50*/  MOV R12, 0xb70 ;  /* 0x00000b70000c7802 */ /* 0x000fce0000000f00 */
[----:B01----:R-:W-:Y:S05]  /*0b60*/  CALL.REL.NOINC `($__internal_0_$__cuda_sm3x_div_rn_noftz_f32_slowpath) ;  /* 0x0000000400e47944 */ /* 0x003fea0003c00000 */
.L_x_16:
[----:B------:R-:W-:Y:S05]  /*0b70*/  BSYNC.RECONVERGENT B0 ;  /* 0x0000000000007941 */ /* 0x000fea0003800200 */
.L_x_15:
[----:B------:R-:W2:Y:S01]  /*0b80*/  LDCU UR4, c[0x0][0x3ac] ;  /* 0x00007580ff0477ac */ /* 0x000ea20008000800 */
[----:B------:R-:W3:Y:S01]  /*0b90*/  S2UR UR5, SR_CgaCtaId ;  /* 0x00000000000579c3 */ /* 0x000ee20000008800 */
[----:B--2---:R-:W-:Y:S01]  /*0ba0*/  FADD R0, R0, UR4 ;  /* 0x0000000400007e21 */ /* 0x004fe20008000000 */
[----:B------:R-:W-:-:S04]  /*0bb0*/  UMOV UR4, 0x400 ;  /* 0x0000040000047882 */ /* 0x000fc80000000000 */
[----:B------:R-:W-:Y:S01]  /*0bc0*/  FSETP.GEU.AND P0, PT, |R0|, 1.175494350822287508e-38, PT ;  /* 0x008000000000780b */ /* 0x000fe20003f0e200 */
[----:B---3--:R-:W-:-:S06]  /*0bd0*/  ULEA UR4, UR5, UR4, 0x18 ;  /* 0x0000000405047291 */ /* 0x008fcc000f8ec0ff */
[----:B------:R-:W-:-:S06]  /*0be0*/  IMAD.U32 R12, RZ, RZ, UR4 ;  /* 0x00000004ff0c7e24 */ /* 0x000fcc000f8e00ff */
[----:B------:R-:W-:-:S04]  /*0bf0*/  @!P0 FMUL R0, R0, 16777216 ;  /* 0x4b80000000008820 */ /* 0x000fc80000400000 */
[----:B------:R-:W2:Y:S02]  /*0c00*/  MUFU.RSQ R3, R0 ;  /* 0x0000000000037308 */ /* 0x000ea40000001400 */
[----:B--2---:R-:W-:-:S05]  /*0c10*/  @!P0 FMUL R3, R3, 4096 ;  /* 0x4580000003038820 */ /* 0x004fca0000400000 */
[----:B------:R2:W-:Y:S02]  /*0c20*/  STS [R12+0x84], R3 ;  /* 0x000084030c007388 */ /* 0x0005e40000000800 */
.L_x_14:
[----:B------:R-:W3:Y:S01]  /*0c30*/  LDC R0, c[0x0][0x3a8] ;  /* 0x0000ea00ff007b82 */ /* 0x000ee20000000800 */
[----:B------:R-:W-:Y:S07]  /*0c40*/  WARPSYNC.ALL ;  /* 0x0000000000007948 */ /* 0x000fee0003800000 */
[----:B------:R-:W-:Y:S01]  /*0c50*/  BAR.SYNC.DEFER_BLOCKING 0x0 ;  /* 0x0000000000007b1d */ /* 0x000fe20000010000 */
[----:B---3--:R-:W-:-:S13]  /*0c60*/  ISETP.GE.AND P0, PT, R7, R0, PT ;  /* 0x000000000700720c */ /* 0x008fda0003f06270 */
[----:B------:R-:W-:Y:S05]  /*0c70*/  @P0 EXIT ;  /* 0x000000000000094d */ /* 0x000fea0003800000 */
[----:B--2---:R-:W2:Y:S01]  /*0c80*/  LDS.64 R12, [R12+0x80] ;  /* 0x000080000c0c7984 */ /* 0x004ea20000000a00 */
[----:B------:R-:W-:Y:S01]  /*0c90*/  SHF.R.S32.HI R3, RZ, 0x1f, R6 ;  /* 0x0000001fff037819 */ /* 0x000fe20000011406 */
[----:B------:R-:W3:Y:S01]  /*0ca0*/  LDCU UR4, c[0x0][0x360] ;  /* 0x00006c00ff0477ac */ /* 0x000ee20008000800 */
[----:B------:R-:W4:Y:S01]  /*0cb0*/  LDCU.64 UR8, c[0x0][0x388] ;  /* 0x00007100ff0877ac */ /* 0x000f220008000a00 */
[----:B------:R-:W0:Y:S04]  /*0cc0*/  LDCU.128 UR12, c[0x0][0x390] ;  /* 0x00007200ff0c77ac */ /* 0x000e280008000c00 */
.L_x_17:
[----:B0-----:R-:W-:Y:S01]  /*0cd0*/  IADD3 R9, P0, PT, R6, R7, RZ ;  /* 0x0000000706097210 */ /* 0x001fe20007f1e0ff */
[----:B01----:R-:W-:Y:S01]  /*0ce0*/  IMAD.WIDE R10, R7, 0x4, R4 ;  /* 0x00000004070a7825 */ /* 0x003fe200078e0204 */
[----:B------:R-:W-:-:S03]  /*0cf0*/  SHF.R.S32.HI R8, RZ, 0x1f, R7 ;  /* 0x0000001fff087819 */ /* 0x000fc60000011407 */
[----:B------:R-:W-:Y:S01]  /*0d00*/  IMAD.SHL.U32 R16, R9, 0x4, RZ ;  /* 0x0000000409107824 */ /* 0x000fe200078e00ff */
[----:B------:R-:W-:Y:S01]  /*0d10*/  IADD3.X R14, PT, PT, R3, R8, RZ, P0, !PT ;  /* 0x00000008030e7210 */ /* 0x000fe200007fe4ff */
[----:B------:R-:W2:Y:S03]  /*0d20*/  LDG.E.CONSTANT R11, desc[UR6][R10.64] ;  /* 0x000000060a0b7981 */ /* 0x000ea6000c1e9900 */
[----:B------:R-:W-:Y:S02]  /*0d30*/  SHF.L.U64.HI R9, R9, 0x2, R14 ;  /* 0x0000000209097819 */ /* 0x000fe4000001020e */
[C---:B----4-:R-:W-:Y:S02]  /*0d40*/  IADD3 R14, P0, PT, R16.reuse, UR8, RZ ;  /* 0x00000008100e7c10 */ /* 0x050fe4000ff1e0ff */
[----:B------:R-:W-:Y:S02]  /*0d50*/  IADD3 R16, P1, PT, R16, UR12, RZ ;  /* 0x0000000c10107c10 */ /* 0x000fe4000ff3e0ff */
[----:B------:R-:W-:-:S02]  /*0d60*/  IADD3.X R15, PT, PT, R9, UR9, RZ, P0, !PT ;  /* 0x00000009090f7c10 */ /* 0x000fc400087fe4ff */
[----:B------:R-:W-:-:S03]  /*0d70*/  IADD3.X R17, PT, PT, R9, UR13, RZ, P1, !PT ;  /* 0x0000000d09117c10 */ /* 0x000fc60008ffe4ff */
[----:B------:R-:W4:Y:S04]  /*0d80*/  LDG.E.CONSTANT R14, desc[UR6][R14.64] ;  /* 0x000000060e0e7981 */ /* 0x000f28000c1e9900 */
[----:B------:R-:W5:Y:S01]  /*0d90*/  LDG.E.CONSTANT R17, desc[UR6][R16.64] ;  /* 0x0000000610117981 */ /* 0x000f62000c1e9900 */
[----:B------:R-:W-:-:S04]  /*0da0*/  IADD3 R9, P0, PT, R2, R7, RZ ;  /* 0x0000000702097210 */ /* 0x000fc80007f1e0ff */
[----:B------:R-:W-:Y:S02]  /*0db0*/  LEA.HI.X.SX32 R20, R2, R8, 0x1, P0 ;  /* 0x0000000802147211 */ /* 0x000fe400000f0eff */
[----:B------:R-:W-:-:S04]  /*0dc0*/  LEA R8, P0, R9, UR14, 0x2 ;  /* 0x0000000e09087c11 */ /* 0x000fc8000f8010ff */
[----:B------:R-:W-:Y:S01]  /*0dd0*/  LEA.HI.X R9, R9, UR15, R20, 0x2, P0 ;  /* 0x0000000f09097c11 */ /* 0x000fe200080f1414 */
[----:B---3--:R-:W-:-:S05]  /*0de0*/  VIADD R7, R7, UR4 ;  /* 0x0000000407077c36 */ /* 0x008fca0008000000 */
[----:B------:R-:W-:Y:S01]  /*0df0*/  ISETP.GE.AND P0, PT, R7, R0, PT ;  /* 0x000000000700720c */ /* 0x000fe20003f06270 */
[----:B--2---:R-:W-:-:S04]  /*0e00*/  FADD R18, -R12, R11 ;  /* 0x0000000b0c127221 */ /* 0x004fc80000000100 */
[----:B------:R-:W-:Y:S01]  /*0e10*/  FMUL R18, R18, R13 ;  /* 0x0000000d12127220 */ /* 0x000fe20000400000 */
[----:B----4-:R-:W-:-:S04]  /*0e20*/  FADD R19, R14, 1 ;  /* 0x3f8000000e137421 */ /* 0x010fc80000000000 */
[----:B-----5:R-:W-:-:S05]  /*0e30*/  FFMA R19, R18, R19, R17 ;  /* 0x0000001312137223 */ /* 0x020fca0000000011 */
[----:B------:R0:W-:Y:S01]  /*0e40*/  STG.E desc[UR6][R8.64], R19 ;  /* 0x0000001308007986 */ /* 0x0001e2000c101906 */
[----:B------:R-:W-:Y:S05]  /*0e50*/  @!P0 BRA `(.L_x_17) ;  /* 0xfffffffc009c8947 */ /* 0x000fea000383ffff */
[----:B------:R-:W-:Y:S05]  /*0e60*/  EXIT ;  /* 0x000000000000794d */ /* 0x000fea0003800000 */
.L_x_5:
[----:B--2---:R-:W-:Y:S01]  /*0e70*/  MOV R20, R0 ;  /* 0x0000000000147202 */ /* 0x004fe20000000f00 */
[----:B------:R-:W-:Y:S01]  /*0e80*/  IMAD.MOV.U32 R17, RZ, RZ, 0x10 ;  /* 0x00000010ff117424 */ /* 0x000fe200078e00ff */
[----:B------:R-:W-:Y:S01]  /*0e90*/  MOV R15, 0xffffffff ;  /* 0xffffffff000f7802 */ /* 0x000fe20000000f00 */
[----:B------:R-:W-:-:S07]  /*0ea0*/  IMAD.MOV.U32 R22, RZ, RZ, 0x1f ;  /* 0x0000001fff167424 */ /* 0x000fce00078e00ff */
[----:B01----:R-:W-:Y:S05]  /*0eb0*/  WARPSYNC.COLLECTIVE R15, `(.L_x_18) ;  /* 0x000000000f087348 */ /* 0x003fea0003c00000 */
[----:B------:R2:W3:Y:S02]  /*0ec0*/  SHFL.DOWN P1, R13, R20, R17, R22 ;  /* 0x08000011140d7389 */ /* 0x0004e40000020016 */
[----:B0123--:R-:W-:Y:S05]  /*0ed0*/  ENDCOLLECTIVE ;  /* 0x000000000000791b */ /* 0x00ffea0003800000 */
.L_x_18:
[----:B------:R-:W-:Y:S02]  /*0ee0*/  HFMA2 R17, -RZ, RZ, 0, 4.76837158203125e-07 ;  /* 0x00000008ff117431 */ /* 0x000fe400000001ff */
[----:B------:R-:W-:-:S04]  /*0ef0*/  IMAD.MOV.U32 R3, RZ, RZ, R13 ;  /* 0x000000ffff037224 */ /* 0x000fc800078e000d */
[----:B------:R-:W-:-:S04]  /*0f00*/  FADD R3, R3, R0 ;  /* 0x0000000003037221 */ /* 0x000fc80000000000 */
[----:B------:R-:W-:-:S07]  /*0f10*/  IMAD.MOV.U32 R20, RZ, RZ, R3 ;  /* 0x000000ffff147224 */ /* 0x000fce00078e0003 */
[----:B------:R-:W-:Y:S05]  /*0f20*/  WARPSYNC.COLLECTIVE R15, `(.L_x_19) ;  /* 0x000000000f087348 */ /* 0x000fea0003c00000 */
[----:B------:R0:W1:Y:S02]  /*0f30*/  SHFL.DOWN P1, R13, R20, R17, R22 ;  /* 0x08000011140d7389 */ /* 0x0000640000020016 */
[----:B01----:R-:W-:Y:S05]  /*0f40*/  ENDCOLLECTIVE ;  /* 0x000000000000791b */ /* 0x003fea0003800000 */
.L_x_19:
[----:B------:R-:W-:Y:S01]  /*0f50*/  MOV R17, 0x4 ;  /* 0x0000000400117802 */ /* 0x000fe20000000f00 */
[----:B------:R-:W-:-:S04]  /*0f60*/  IMAD.MOV.U32 R14, RZ, RZ, R13 ;  /* 0x000000ffff0e7224 */ /* 0x000fc800078e000d */
[----:B------:R-:W-:-:S04]  /*0f70*/  FADD R14, R3, R14 ;  /* 0x0000000e030e7221 */ /* 0x000fc80000000000 */
[----:B------:R-:W-:-:S07]  /*0f80*/  IMAD.MOV.U32 R20, RZ, RZ, R14 ;  /* 0x000000ffff147224 */ /* 0x000fce00078e000e */
[----:B------:R-:W-:Y:S05]  /*0f90*/  WARPSYNC.COLLECTIVE R15, `(.L_x_20) ;  /* 0x000000000f087348 */ /* 0x000fea0003c00000 */
[----:B------:R0:W1:Y:S02]  /*0fa0*/  SHFL.DOWN P1, R13, R20, R17, R22 ;  /* 0x08000011140d7389 */ /* 0x0000640000020016 */
[----:B01----:R-:W-:Y:S05]  /*0fb0*/  ENDCOLLECTIVE ;  /* 0x000000000000791b */ /* 0x003fea0003800000 */
.L_x_20:
[----:B------:R-:W-:Y:S02]  /*0fc0*/  HFMA2 R17, -RZ, RZ, 0, 1.1920928955078125e-07 ;  /* 0x00000002ff117431 */ /* 0x000fe400000001ff */
[----:B------:R-:W-:-:S04]  /*0fd0*/  IMAD.MOV.U32 R11, RZ, RZ, R13 ;  /* 0x000000ffff0b7224 */ /* 0x000fc800078e000d */
[----:B------:R-:W-:-:S04]  /*0fe0*/  FADD R11, R14, R11 ;  /* 0x0000000b0e0b7221 */ /* 0x000fc80000000000 */
[----:B------:R-:W-:-:S07]  /*0ff0*/  IMAD.MOV.U32 R20, RZ, RZ, R11 ;  /* 0x000000ffff147224 */ /* 0x000fce00078e000b */
[----:B------:R-:W-:Y:S05]  /*1000*/  WARPSYNC.COLLECTIVE R15, `(.L_x_21) ;  /* 0x000000000f087348 */ /* 0x000fea0003c00000 */
[----:B------:R0:W1:Y:S02]  /*1010*/  SHFL.DOWN P1, R13, R20, R17, R22 ;  /* 0x08000011140d7389 */ /* 0x0000640000020016 */
[----:B01----:R-:W-:Y:S05]  /*1020*/  ENDCOLLECTIVE ;  /* 0x000000000000791b */ /* 0x003fea0003800000 */
.L_x_21:
[----:B------:R-:W-:Y:S01]  /*1030*/  MOV R17, 0x1 ;  /* 0x0000000100117802 */ /* 0x000fe20000000f00 */
[----:B------:R-:W-:-:S04]  /*1040*/  IMAD.MOV.U32 R16, RZ, RZ, R13 ;  /* 0x000000ffff107224 */ /* 0x000fc800078e000d */
[----:B------:R-:W-:-:S04]  /*1050*/  FADD R16, R11, R16 ;  /* 0x000000100b107221 */ /* 0x000fc80000000000 */
[----:B------:R-:W-:-:S07]  /*1060*/  IMAD.MOV.U32 R20, RZ, RZ, R16 ;  /* 0x000000ffff147224 */ /* 0x000fce00078e0010 */
[----:B------:R-:W-:Y:S05]  /*1070*/  WARPSYNC.COLLECTIVE R15, `(.L_x_22) ;  /* 0x000000000f087348 */ /* 0x000fea0003c00000 */
[----:B------:R0:W1:Y:S02]  /*1080*/  SHFL.DOWN P1, R13, R20, R17, R22 ;  /* 0x08000011140d7389 */ /* 0x0000640000020016 */
[----:B01----:R-:W-:Y:S05]  /*1090*/  ENDCOLLECTIVE ;  /* 0x000000000000791b */ /* 0x003fea0003800000 */
.L_x_22:
[----:B------:R-:W-:Y:S05]  /*10a0*/  BRA `(.L_x_23) ;  /* 0xfffffff400407947 */ /* 0x000fea000383ffff */
.L_x_13:
[----:B------:R-:W-:Y:S02]  /*10b0*/  HFMA2 R22, -RZ, RZ, 0, 1.847743988037109375e-06 ;  /* 0x0000001fff167431 */ /* 0x000fe400000001ff */
[----:B--2---:R-:W-:Y:S02]  /*10c0*/  IMAD.MOV.U32 R20, RZ, RZ, R3 ;  /* 0x000000ffff147224 */ /* 0x004fe400078e0003 */
[----:B------:R-:W-:Y:S02]  /*10d0*/  IMAD.MOV.U32 R17, RZ, RZ, 0x10 ;  /* 0x00000010ff117424 */ /* 0x000fe400078e00ff */
[----:B------:R-:W-:-:S07]  /*10e0*/  IMAD.MOV.U32 R15, RZ, RZ, -0x1 ;  /* 0xffffffffff0f7424 */ /* 0x000fce00078e00ff */
[----:B01----:R-:W-:Y:S05]  /*10f0*/  WARPSYNC.COLLECTIVE R15, `(.L_x_24) ;  /* 0x000000000f087348 */ /* 0x003fea0003c00000 */
[----:B------:R2:W3:Y:S02]  /*1100*/  SHFL.DOWN P1, R13, R20, R17, R22 ;  /* 0x08000011140d7389 */ /* 0x0004e40000020016 */
[----:B0123--:R-:W-:Y:S05]  /*1110*/  ENDCOLLECTIVE ;  /* 0x000000000000791b */ /* 0x00ffea0003800000 */
.L_x_24:
[----:B------:R-:W-:Y:S01]  /*1120*/  HFMA2 R17, -RZ, RZ, 0, 4.76837158203125e-07 ;  /* 0x00000008ff117431 */ /* 0x000fe200000001ff */
[----:B------:R-:W-:-:S05]  /*1130*/  MOV R8, R13 ;  /* 0x0000000d00087202 */ /* 0x000fca0000000f00 */
[----:B------:R-:W-:-:S04]  /*1140*/  FADD R8, R8, R3 ;  /* 0x0000000308087221 */ /* 0x000fc80000000000 */
[----:B------:R-:W-:-:S07]  /*1150*/  IMAD.MOV.U32 R20, RZ, RZ, R8 ;  /* 0x000000ffff147224 */ /* 0x000fce00078e0008 */
[----:B------:R-:W-:Y:S05]  /*1160*/  WARPSYNC.COLLECTIVE R15, `(.L_x_25) ;  /* 0x000000000f087348 */ /* 0x000fea0003c00000 */
[----:B------:R0:W1:Y:S02]  /*1170*/  SHFL.DOWN P1, R13, R20, R17, R22 ;  /* 0x08000011140d7389 */ /* 0x0000640000020016 */
[----:B01----:R-:W-:Y:S05]  /*1180*/  ENDCOLLECTIVE ;  /* 0x000000000000791b */ /* 0x003fea0003800000 */
.L_x_25:
[----:B------:R-:W-:Y:S02]  /*1190*/  IMAD.MOV.U32 R17, RZ, RZ, 0x4 ;  /* 0x00000004ff117424 */ /* 0x000fe400078e00ff */
[----:B------:R-:W-:-:S04]  /*11a0*/  IMAD.MOV.U32 R9, RZ, RZ, R13 ;  /* 0x000000ffff097224 */ /* 0x000fc800078e000d */
[----:B------:R-:W-:-:S05]  /*11b0*/  FADD R9, R8, R9 ;  /* 0x0000000908097221 */ /* 0x000fca0000000000 */
[----:B------:R-:W-:-:S07]  /*11c0*/  MOV R20, R9 ;  /* 0x0000000900147202 */ /* 0x000fce0000000f00 */
[----:B------:R-:W-:Y:S05]  /*11d0*/  WARPSYNC.COLLECTIVE R15, `(.L_x_26) ;  /* 0x000000000f087348 */ /* 0x000fea0003c00000 */
[----:B------:R0:W1:Y:S02]  /*11e0*/  SHFL.DOWN P1, R13, R20, R17, R22 ;  /* 0x08000011140d7389 */ /* 0x0000640000020016 */
[----:B01----:R-:W-:Y:S05]  /*11f0*/  ENDCOLLECTIVE ;  /* 0x000000000000791b */ /* 0x003fea0003800000 */
.L_x_26:
[----:B------:R-:W-:Y:S01]  /*1200*/  HFMA2 R17, -RZ, RZ, 0, 1.1920928955078125e-07 ;  /* 0x00000002ff117431 */ /* 0x000fe200000001ff */
[----:B------:R-:W-:-:S05]  /*1210*/  MOV R10, R13 ;  /* 0x0000000d000a7202 */ /* 0x000fca0000000f00 */
[----:B------:R-:W-:-:S04]  /*1220*/  FADD R10, R9, R10 ;  /* 0x0000000a090a7221 */ /* 0x000fc80000000000 */
[----:B------:R-:W-:-:S07]  /*1230*/  IMAD.MOV.U32 R20, RZ, RZ, R10 ;  /* 0x000000ffff147224 */ /* 0x000fce00078e000a */
[----:B------:R-:W-:Y:S05]  /*1240*/  WARPSYNC.COLLECTIVE R15, `(.L_x_27) ;  /* 0x000000000f087348 */ /* 0x000fea0003c00000 */
[----:B------:R0:W1:Y:S02]  /*1250*/  SHFL.DOWN P1, R13, R20, R17, R22 ;  /* 0x08000011140d7389 */ /* 0x0000640000020016 */
[----:B01----:R-:W-:Y:S05]  /*1260*/  ENDCOLLECTIVE ;  /* 0x000000000000791b */ /* 0x003fea0003800000 */
.L_x_27:
[----:B------:R-:W-:Y:S02]  /*1270*/  IMAD.MOV.U32 R17, RZ, RZ, 0x1 ;  /* 0x00000001ff117424 */ /* 0x000fe400078e00ff */
[----:B------:R-:W-:-:S04]  /*1280*/  IMAD.MOV.U32 R11, RZ, RZ, R13 ;  /* 0x000000ffff0b7224 */ /* 0x000fc800078e000d */
[----:B------:R-:W-:-:S05]  /*1290*/  FADD R11, R10, R11 ;  /* 0x0000000b0a0b7221 */ /* 0x000fca0000000000 */
[----:B------:R-:W-:-:S07]  /*12a0*/  MOV R20, R11 ;  /* 0x0000000b00147202 */ /* 0x000fce0000000f00 */
[----:B------:R-:W-:Y:S05]  /*12b0*/  WARPSYNC.COLLECTIVE R15, `(.L_x_28) ;  /* 0x000000000f087348 */ /* 0x000fea0003c00000 */
[----:B------:R0:W1:Y:S02]  /*12c0*/  SHFL.DOWN P1, R13, R20, R17, R22 ;  /* 0x08000011140d7389 */ /* 0x0000640000020016 */
[----:B01----:R-:W-:Y:S05]  /*12d0*/  ENDCOLLECTIVE ;  /* 0x000000000000791b */ /* 0x003fea0003800000 */
.L_x_28:
[----:B------:R-:W-:Y:S01]  /*12e0*/  MOV R18, R13 ;  /* 0x0000000d00127202 */ /* 0x000fe20000000f00 */
[----:B------:R-:W-:Y:S06]  /*12f0*/  BRA `(.L_x_29) ;  /* 0xfffffff400d87947 */ /* 0x000fec000383ffff */
        .weak           $__internal_0_$__cuda_sm3x_div_rn_noftz_f32_slowpath
        .type           $__internal_0_$__cuda_sm3x_div_rn_noftz_f32_slowpath,@function
        .size           $__internal_0_$__cuda_sm3x_div_rn_noftz_f32_slowpath,(.L_x_92 - $__internal_0_$__cuda_sm3x_div_rn_noftz_f32_slowpath)
$__internal_0_$__cuda_sm3x_div_rn_noftz_f32_slowpath:
[----:B------:R-:W-:Y:S01]  /*1300*/  SHF.R.U32.HI R13, RZ, 0x17, R3 ;  /* 0x00000017ff0d7819 */ /* 0x000fe20000011603 */
[----:B------:R-:W-:Y:S01]  /*1310*/  BSSY.RECONVERGENT B1, `(.L_x_30) ;  /* 0x0000062000017945 */ /* 0x000fe20003800200 */
[----:B------:R-:W-:Y:S02]  /*1320*/  SHF.R.U32.HI R11, RZ, 0x17, R0 ;  /* 0x00000017ff0b7819 */ /* 0x000fe40000011600 */
[----:B------:R-:W-:Y:S02]  /*1330*/  LOP3.LUT R13, R13, 0xff, RZ, 0xc0, !PT ;  /* 0x000000ff0d0d7812 */ /* 0x000fe400078ec0ff */
[----:B------:R-:W-:-:S03]  /*1340*/  LOP3.LUT R16, R11, 0xff, RZ, 0xc0, !PT ;  /* 0x000000ff0b107812 */ /* 0x000fc600078ec0ff */
[----:B------:R-:W-:Y:S01]  /*1350*/  VIADD R15, R13, 0xffffffff ;  /* 0xffffffff0d0f7836 */ /* 0x000fe20000000000 */
[----:B------:R-:W-:-:S04]  /*1360*/  IADD3 R14, PT, PT, R16, -0x1, RZ ;  /* 0xffffffff100e7810 */ /* 0x000fc80007ffe0ff */
[----:B------:R-:W-:-:S04]  /*1370*/  ISETP.GT.U32.AND P0, PT, R15, 0xfd, PT ;  /* 0x000000fd0f00780c */ /* 0x000fc80003f04070 */
[----:B------:R-:W-:-:S13]  /*1380*/  ISETP.GT.U32.OR P0, PT, R14, 0xfd, P0 ;  /* 0x000000fd0e00780c */ /* 0x000fda0000704470 */
[----:B------:R-:W-:Y:S01]  /*1390*/  @!P0 IMAD.MOV.U32 R11, RZ, RZ, RZ ;  /* 0x000000ffff0b8224 */ /* 0x000fe200078e00ff */
[----:B------:R-:W-:Y:S06]  /*13a0*/  @!P0 BRA `(.L_x_31) ;  /* 0x00000000005c8947 */ /* 0x000fec0003800000 */
[----:B------:R-:W-:Y:S02]  /*13b0*/  FSETP.GTU.FTZ.AND P0, PT, |R0|, +INF , PT ;  /* 0x7f8000000000780b */ /* 0x000fe40003f1c200 */
[----:B------:R-:W-:-:S04]  /*13c0*/  FSETP.GTU.FTZ.AND P1, PT, |R3|, +INF , PT ;  /* 0x7f8000000300780b */ /* 0x000fc80003f3c200 */
[----:B------:R-:W-:-:S13]  /*13d0*/  PLOP3.LUT P0, PT, P0, P1, PT, 0xf8, 0x8f ;  /* 0x00000000008f781c */ /* 0x000fda0000703f70 */
[----:B------:R-:W-:Y:S05]  /*13e0*/  @P0 BRA `(.L_x_32) ;  /* 0x00000004004c0947 */ /* 0x000fea0003800000 */
[----:B------:R-:W-:-:S13]  /*13f0*/  LOP3.LUT P0, RZ, R3, 0x7fffffff, R0, 0xc8, !PT ;  /* 0x7fffffff03ff7812 */ /* 0x000fda000780c800 */
[----:B------:R-:W-:Y:S05]  /*1400*/  @!P0 BRA `(.L_x_33) ;  /* 0x00000004003c8947 */ /* 0x000fea0003800000 */
[C---:B------:R-:W-:Y:S02]  /*1410*/  FSETP.NEU.FTZ.AND P2, PT, |R0|.reuse, +INF , PT ;  /* 0x7f8000000000780b */ /* 0x040fe40003f5d200 */
[----:B------:R-:W-:Y:S02]  /*1420*/  FSETP.NEU.FTZ.AND P1, PT, |R3|, +INF , PT ;  /* 0x7f8000000300780b */ /* 0x000fe40003f3d200 */
[----:B------:R-:W-:-:S11]  /*1430*/  FSETP.NEU.FTZ.AND P0, PT, |R0|, +INF , PT ;  /* 0x7f8000000000780b */ /* 0x000fd60003f1d200 */
[----:B------:R-:W-:Y:S05]  /*1440*/  @!P1 BRA !P2, `(.L_x_33) ;  /* 0x00000004002c9947 */ /* 0x000fea0005000000 */
[----:B------:R-:W-:-:S04]  /*1450*/  LOP3.LUT P2, RZ, R0, 0x7fffffff, RZ, 0xc0, !PT ;  /* 0x7fffffff00ff7812 */ /* 0x000fc8000784c0ff */
[----:B------:R-:W-:-:S13]  /*1460*/  PLOP3.LUT P1, PT, P1, P2, PT, 0x2f, 0xf2 ;  /* 0x0000000000f2781c */ /* 0x000fda0000f24577 */
[----:B------:R-:W-:Y:S05]  /*1470*/  @P1 BRA `(.L_x_34) ;  /* 0x0000000400181947 */ /* 0x000fea0003800000 */
[----:B------:R-:W-:-:S04]  /*1480*/  LOP3.LUT P1, RZ, R3, 0x7fffffff, RZ, 0xc0, !PT ;  /* 0x7fffffff03ff7812 */ /* 0x000fc8000782c0ff */
[----:B------:R-:W-:-:S13]  /*1490*/  PLOP3.LUT P0, PT, P0, P1, PT, 0x2f, 0xf2 ;  /* 0x0000000000f2781c */ /* 0x000fda0000702577 */
[----:B------:R-:W-:Y:S05]  /*14a0*/  @P0 BRA `(.L_x_35) ;  /* 0x0000000400000947 */ /* 0x000fea0003800000 */
[----:B------:R-:W-:Y:S02]  /*14b0*/  ISETP.GE.AND P0, PT, R14, RZ, PT ;  /* 0x000000ff0e00720c */ /* 0x000fe40003f06270 */
[----:B------:R-:W-:-:S11]  /*14c0*/  ISETP.GE.AND P1, PT, R15, RZ, PT ;  /* 0x000000ff0f00720c */ /* 0x000fd60003f26270 */
[----:B------:R-:W-:Y:S01]  /*14d0*/  @P0 MOV R11, RZ ;  /* 0x000000ff000b0202 */ /* 0x000fe20000000f00 */
[----:B------:R-:W-:Y:S02]  /*14e0*/  @!P0 IMAD.MOV.U32 R11, RZ, RZ, -0x40 ;  /* 0xffffffc0ff0b8424 */ /* 0x000fe400078e00ff */
[----:B------:R-:W-:Y:S01]  /*14f0*/  @!P0 FFMA R0, R0, 1.84467440737095516160e+19, RZ ;  /* 0x5f80000000008823 */ /* 0x000fe200000000ff */
[----:B------:R-:W-:Y:S02]  /*1500*/  @!P1 FFMA R3, R3, 1.84467440737095516160e+19, RZ ;  /* 0x5f80000003039823 */ /* 0x000fe400000000ff */
[----:B------:R-:W-:-:S07]  /*1510*/  @!P1 IADD3 R11, PT, PT, R11, 0x40, RZ ;  /* 0x000000400b0b9810 */ /* 0x000fce0007ffe0ff */
.L_x_31:
[----:B------:R-:W-:Y:S01]  /*1520*/  LEA R14, R13, 0xc0800000, 0x17 ;  /* 0xc08000000d0e7811 */ /* 0x000fe200078eb8ff */
[----:B------:R-:W-:Y:S04]  /*1530*/  BSSY.RECONVERGENT B2, `(.L_x_36) ;  /* 0x0000036000027945 */ /* 0x000fe80003800200 */
[----:B------:R-:W-:Y:S01]  /*1540*/  IMAD.IADD R14, R3, 0x1, -R14 ;  /* 0x00000001030e7824 */ /* 0x000fe200078e0a0e */
[----:B------:R-:W-:-:S03]  /*1550*/  IADD3 R3, PT, PT, R16, -0x7f, RZ ;  /* 0xffffff8110037810 */ /* 0x000fc60007ffe0ff */
[----:B------:R0:W1:Y:S01]  /*1560*/  MUFU.RCP R15, R14 ;  /* 0x0000000e000f7308 */ /* 0x0000620000001000 */
[----:B------:R-:W-:Y:S01]  /*1570*/  FADD.FTZ R17, -R14, -RZ ;  /* 0x800000ff0e117221 */ /* 0x000fe20000010100 */
[C---:B------:R-:W-:Y:S01]  /*1580*/  IMAD R0, R3.reuse, -0x800000, R0 ;  /* 0xff80000003007824 */ /* 0x040fe200078e0200 */
[----:B0-----:R-:W-:-:S05]  /*1590*/  IADD3 R14, PT, PT, R3, 0x7f, -R13 ;  /* 0x0000007f030e7810 */ /* 0x001fca0007ffe80d */
[----:B------:R-:W-:Y:S02]  /*15a0*/  IMAD.IADD R14, R14, 0x1, R11 ;  /* 0x000000010e0e7824 */ /* 0x000fe400078e020b */
[----:B-1----:R-:W-:-:S04]  /*15b0*/  FFMA R16, R15, R17, 1 ;  /* 0x3f8000000f107423 */ /* 0x002fc80000000011 */
[----:B------:R-:W-:-:S04]  /*15c0*/  FFMA R18, R15, R16, R15 ;  /* 0x000000100f127223 */ /* 0x000fc8000000000f */
[----:B------:R-:W-:-:S04]  /*15d0*/  FFMA R15, R0, R18, RZ ;  /* 0x00000012000f7223 */ /* 0x000fc800000000ff */
[----:B------:R-:W-:-:S04]  /*15e0*/  FFMA R16, R17, R15, R0 ;  /* 0x0000000f11107223 */ /* 0x000fc80000000000 */
[----:B------:R-:W-:-:S04]  /*15f0*/  FFMA R15, R18, R16, R15 ;  /* 0x00000010120f7223 */ /* 0x000fc8000000000f */
[----:B------:R-:W-:-:S04]  /*1600*/  FFMA R16, R17, R15, R0 ;  /* 0x0000000f11107223 */ /* 0x000fc80000000000 */
[----:B------:R-:W-:-:S05]  /*1610*/  FFMA R0, R18, R16, R15 ;  /* 0x0000001012007223 */ /* 0x000fca000000000f */
[----:B------:R-:W-:-:S04]  /*1620*/  SHF.R.U32.HI R3, RZ, 0x17, R0 ;  /* 0x00000017ff037819 */ /* 0x000fc80000011600 */
[----:B------:R-:W-:-:S04]  /*1630*/  LOP3.LUT R3, R3, 0xff, RZ, 0xc0, !PT ;  /* 0x000000ff03037812 */ /* 0x000fc800078ec0ff */
[----:B------:R-:W-:-:S05]  /*1640*/  IADD3 R13, PT, PT, R3, R14, RZ ;  /* 0x0000000e030d7210 */ /* 0x000fca0007ffe0ff */
[----:B------:R-:W-:-:S05]  /*1650*/  VIADD R3, R13, 0xffffffff ;  /* 0xffffffff0d037836 */ /* 0x000fca0000000000 */
[----:B------:R-:W-:-:S13]  /*1660*/  ISETP.GE.U32.AND P0, PT, R3, 0xfe, PT ;  /* 0x000000fe0300780c */ /* 0x000fda0003f06070 */
[----:B------:R-:W-:Y:S05]  /*1670*/  @!P0 BRA `(.L_x_37) ;  /* 0x0000000000808947 */ /* 0x000fea0003800000 */
[----:B------:R-:W-:-:S13]  /*1680*/  ISETP.GT.AND P0, PT, R13, 0xfe, PT ;  /* 0x000000fe0d00780c */ /* 0x000fda0003f04270 */
[----:B------:R-:W-:Y:S05]  /*1690*/  @P0 BRA `(.L_x_38) ;  /* 0x00000000006c0947 */ /* 0x000fea0003800000 */
[----:B------:R-:W-:-:S13]  /*16a0*/  ISETP.GE.AND P0, PT, R13, 0x1, PT ;  /* 0x000000010d00780c */ /* 0x000fda0003f06270 */
[----:B------:R-:W-:Y:S05]  /*16b0*/  @P0 BRA `(.L_x_39) ;  /* 0x0000000000740947 */ /* 0x000fea0003800000 */
[----:B------:R-:W-:Y:S02]  /*16c0*/  ISETP.GE.AND P0, PT, R13, -0x18, PT ;  /* 0xffffffe80d00780c */ /* 0x000fe40003f06270 */
[----:B------:R-:W-:-:S11]  /*16d0*/  LOP3.LUT R0, R0, 0x80000000, RZ, 0xc0, !PT ;  /* 0x8000000000007812 */ /* 0x000fd600078ec0ff */
[----:B------:R-:W-:Y:S05]  /*16e0*/  @!P0 BRA `(.L_x_39) ;  /* 0x0000000000688947 */ /* 0x000fea0003800000 */
[CCC-:B------:R-:W-:Y:S01]  /*16f0*/  FFMA.RZ R3, R18.reuse, R16.reuse, R15.reuse ;  /* 0x0000001012037223 */ /* 0x1c0fe2000000c00f */
[CCC-:B------:R-:W-:Y:S01]  /*1700*/  FFMA.RM R14, R18.reuse, R16.reuse, R15.reuse ;  /* 0x00000010120e7223 */ /* 0x1c0fe2000000400f */
[C---:B------:R-:W-:Y:S02]  /*1710*/  ISETP.NE.AND P2, PT, R13.reuse, RZ, PT ;  /* 0x000000ff0d00720c */ /* 0x040fe40003f45270 */
[----:B------:R-:W-:Y:S02]  /*1720*/  ISETP.NE.AND P1, PT, R13, RZ, PT ;  /* 0x000000ff0d00720c */ /* 0x000fe40003f25270 */
[----:B------:R-:W-:Y:S01]  /*1730*/  LOP3.LUT R11, R3, 0x7fffff, RZ, 0xc0, !PT ;  /* 0x007fffff030b7812 */ /* 0x000fe200078ec0ff */
[----:B------:R-:W-:Y:S01]  /*1740*/  FFMA.RP R3, R18, R16, R15 ;  /* 0x0000001012037223 */ /* 0x000fe2000000800f */
[----:B------:R-:W-:Y:S01]  /*1750*/  IADD3 R16, PT, PT, R13, 0x20, RZ ;  /* 0x000000200d107810 */ /* 0x000fe20007ffe0ff */
[----:B------:R-:W-:Y:S01]  /*1760*/  IMAD.MOV R13, RZ, RZ, -R13 ;  /* 0x000000ffff0d7224 */ /* 0x000fe200078e0a0d */
[----:B------:R-:W-:-:S02]  /*1770*/  LOP3.LUT R11, R11, 0x800000, RZ, 0xfc, !PT ;  /* 0x008000000b0b7812 */ /* 0x000fc400078efcff */
[----:B------:R-:W-:Y:S02]  /*1780*/  FSETP.NEU.FTZ.AND P0, PT, R3, R14, PT ;  /* 0x0000000e0300720b */ /* 0x000fe40003f1d000 */
[----:B------:R-:W-:Y:S02]  /*1790*/  SHF.L.U32 R16, R11, R16, RZ ;  /* 0x000000100b107219 */ /* 0x000fe400000006ff */
[----:B------:R-:W-:Y:S02]  /*17a0*/  SEL R14, R13, RZ, P2 ;  /* 0x000000ff0d0e7207 */ /* 0x000fe40001000000 */
[----:B------:R-:W-:Y:S02]  /*17b0*/  ISETP.NE.AND P1, PT, R16, RZ, P1 ;  /* 0x000000ff1000720c */ /* 0x000fe40000f25270 */
[----:B------:R-:W-:Y:S02]  /*17c0*/  SHF.R.U32.HI R14, RZ, R14, R11 ;  /* 0x0000000eff0e7219 */ /* 0x000fe4000001160b */
[----:B------:R-:W-:-:S02]  /*17d0*/  PLOP3.LUT P0, PT, P0, P1, PT, 0xf8, 0x8f ;  /* 0x00000000008f781c */ /* 0x000fc40000703f70 */
[----:B------:R-:W-:Y:S02]  /*17e0*/  SHF.R.U32.HI R16, RZ, 0x1, R14 ;  /* 0x00000001ff107819 */ /* 0x000fe4000001160e */
[----:B------:R-:W-:-:S04]  /*17f0*/  SEL R3, RZ, 0x1, !P0 ;  /* 0x00000001ff037807 */ /* 0x000fc80004000000 */
[----:B------:R-:W-:-:S04]  /*1800*/  LOP3.LUT R3, R3, 0x1, R16, 0xf8, !PT ;  /* 0x0000000103037812 */ /* 0x000fc800078ef810 */
[----:B------:R-:W-:-:S04]  /*1810*/  LOP3.LUT R3, R3, R14, RZ, 0xc0, !PT ;  /* 0x0000000e03037212 */ /* 0x000fc800078ec0ff */
[----:B------:R-:W-:-:S04]  /*1820*/  IADD3 R3, PT, PT, R16, R3, RZ ;  /* 0x0000000310037210 */ /* 0x000fc80007ffe0ff */
[----:B------:R-:W-:Y:S01]  /*1830*/  LOP3.LUT R0, R3, R0, RZ, 0xfc, !PT ;  /* 0x0000000003007212 */ /* 0x000fe200078efcff */
[----:B------:R-:W-:Y:S06]  /*1840*/  BRA `(.L_x_39) ;  /* 0x0000000000107947 */ /* 0x000fec0003800000 */
.L_x_38:
[----:B------:R-:W-:-:S04]  /*1850*/  LOP3.LUT R0, R0, 0x80000000, RZ, 0xc0, !PT ;  /* 0x8000000000007812 */ /* 0x000fc800078ec0ff */
[----:B------:R-:W-:Y:S01]  /*1860*/  LOP3.LUT R0, R0, 0x7f800000, RZ, 0xfc, !PT ;  /* 0x7f80000000007812 */ /* 0x000fe200078efcff */
[----:B------:R-:W-:Y:S06]  /*1870*/  BRA `(.L_x_39) ;  /* 0x0000000000047947 */ /* 0x000fec0003800000 */
.L_x_37:
[----:B------:R-:W-:-:S07]  /*1880*/  IMAD R0, R14, 0x800000, R0 ;  /* 0x008000000e007824 */ /* 0x000fce00078e0200 */
.L_x_39:
[----:B------:R-:W-:Y:S05]  /*1890*/  BSYNC.RECONVERGENT B2 ;  /* 0x0000000000027941 */ /* 0x000fea0003800200 */
.L_x_36:
[----:B------:R-:W-:Y:S05]  /*18a0*/  BRA `(.L_x_40) ;  /* 0x0000000000207947 */ /* 0x000fea0003800000 */
.L_x_35:
[----:B------:R-:W-:-:S04]  /*18b0*/  LOP3.LUT R0, R3, 0x80000000, R0, 0x48, !PT ;  /* 0x8000000003007812 */ /* 0x000fc800078e4800 */
[----:B------:R-:W-:Y:S01]  /*18c0*/  LOP3.LUT R0, R0, 0x7f800000, RZ, 0xfc, !PT ;  /* 0x7f80000000007812 */ /* 0x000fe200078efcff */
[----:B------:R-:W-:Y:S06]  /*18d0*/  BRA `(.L_x_40) ;  /* 0x0000000000147947 */ /* 0x000fec0003800000 */
.L_x_34:
[----:B------:R-:W-:Y:S01]  /*18e0*/  LOP3.LUT R0, R3, 0x80000000, R0, 0x48, !PT ;  /* 0x8000000003007812 */ /* 0x000fe200078e4800 */
[----:B------:R-:W-:Y:S06]  /*18f0*/  BRA `(.L_x_40) ;  /* 0x00000000000c7947 */ /* 0x000fec0003800000 */
.L_x_33:
[----:B------:R-:W0:Y:S01]  /*1900*/  MUFU.RSQ R0, -QNAN ;  /* 0xffc0000000007908 */ /* 0x000e220000001400 */
[----:B------:R-:W-:Y:S05]  /*1910*/  BRA `(.L_x_40) ;  /* 0x0000000000047947 */ /* 0x000fea0003800000 */
.L_x_32:
[----:B------:R-:W-:-:S07]  /*1920*/  FADD.FTZ R0, R0, R3 ;  /* 0x0000000300007221 */ /* 0x000fce0000010000 */
.L_x_40:
[----:B------:R-:W-:Y:S05]  /*1930*/  BSYNC.RECONVERGENT B1 ;  /* 0x0000000000017941 */ /* 0x000fea0003800200 */
.L_x_30:
[----:B------:R-:W-:-:S04]  /*1940*/  HFMA2 R13, -RZ, RZ, 0, 0 ;  /* 0x00000000ff0d7431 */ /* 0x000fc800000001ff */
[----:B0-----:R-:W-:Y:S05]  /*1950*/  RET.REL.NODEC R12 `(_ZN8pygpukit3ops2nn30layer_norm_modulate_f32_kernelEPKfS3_S3_Pfiiif) ;  /* 0xffffffe40ca87950 */ /* 0x001fea0003c3ffff */
.L_x_41:
        /* <DEDUP_REMOVED lines=10> */
.L_x_92:


//--------------------- .text._ZN8pygpukit3ops2nn21apply_rope_f32_kernelEPKfS3_S3_Pfiiii --------------------------
	.section	.text._ZN8pygpukit3ops2nn21apply_rope_f32_kernelEPKfS3_S3_Pfiiii,"ax",@progbits
	.align	128
        .global         _ZN8pygpukit3ops2nn21apply_rope_f32_kernelEPKfS3_S3_Pfiiii
        .type           _ZN8pygpukit3ops2nn21apply_rope_f32_kernelEPKfS3_S3_Pfiiii,@function
        .size           _ZN8pygpukit3ops2nn21apply_rope_f32_kernelEPKfS3_S3_Pfiiii,(.L_x_96 - _ZN8pygpukit3ops2nn21apply_rope_f32_kernelEPKfS3_S3_Pfiiii)
        .other          _ZN8pygpukit3ops2nn21apply_rope_f32_kernelEPKfS3_S3_Pfiiii,@"STO_CUDA_ENTRY STV_DEFAULT"
_ZN8pygpukit3ops2nn21apply_rope_f32_kernelEPKfS3_S3_Pfiiii:
.text._ZN8pygpukit3ops2nn21apply_rope_f32_kernelEPKfS3_S3_Pfiiii:
[----:B------:R-:W-:Y:S01]  /*0000*/  LDC R1, c[0x0][0x37c] ;  /* 0x0000df00ff017b82 */ /* 0x000fe20000000800 */
[----:B------:R-:W0:Y:S07]  /*0010*/  S2R R7, SR_TID.X ;  /* 0x0000000000077919 */ /* 0x000e2e0000002100 */
[----:B------:R-:W1:Y:S08]  /*0020*/  LDC.64 R8, c[0x0][0x3a0] ;  /* 0x0000e800ff087b82 */ /* 0x000e700000000a00 */
[----:B------:R-:W2:Y:S08]  /*0030*/  LDC.64 R2, c[0x0][0x3a8] ;  /* 0x0000ea00ff027b82 */ /* 0x000eb00000000a00 */
[----:B------:R-:W0:Y:S08]  /*0040*/  S2UR UR4, SR_CTAID.X ;  /* 0x00000000000479c3 */ /* 0x000e300000002500 */
[----:B------:R-:W0:Y:S01]  /*0050*/  LDC R0, c[0x0][0x360] ;  /* 0x0000d800ff007b82 */ /* 0x000e220000000800 */
[----:B-1----:R-:W-:-:S04]  /*0060*/  IMAD R5, R9, R8, RZ ;  /* 0x0000000809057224 */ /* 0x002fc800078e02ff */
[----:B--2---:R-:W-:-:S04]  /*0070*/  IMAD R4, R5, R2, RZ ;  /* 0x0000000205047224 */ /* 0x004fc800078e02ff */
[----:B------:R-:W-:Y:S02]  /*0080*/  IMAD R5, R4, R3, RZ ;  /* 0x0000000304057224 */ /* 0x000fe400078e02ff */
[----:B0-----:R-:W-:-:S05]  /*0090*/  IMAD R0, R0, UR4, R7 ;  /* 0x0000000400007c24 */ /* 0x001fca000f8e0207 */
[----:B------:R-:W-:-:S13]  /*00a0*/  ISETP.GE.AND P0, PT, R0, R5, PT ;  /* 0x000000050000720c */ /* 0x000fda0003f06270 */
[----:B------:R-:W-:Y:S05]  /*00b0*/  @P0 EXIT ;  /* 0x000000000000094d */ /* 0x000fea0003800000 */
[----:B------:R-:W-:Y:S01]  /*00c0*/  IMAD R4, R9, R2, RZ ;  /* 0x0000000209047224 */ /* 0x000fe200078e02ff */
[----:B------:R-:W-:Y:S01]  /*00d0*/  IABS R11, R0 ;  /* 0x00000000000b7213 */ /* 0x000fe20000000000 */
[-C--:B------:R-:W-:Y:S01]  /*00e0*/  IMAD R2, R2, R3.reuse, RZ ;  /* 0x0000000302027224 */ /* 0x080fe200078e02ff */
[----:B------:R-:W-:Y:S01]  /*00f0*/  ISETP.GE.AND P2, PT, R0, RZ, PT ;  /* 0x000000ff0000720c */ /* 0x000fe20003f46270 */
[----:B------:R-:W-:Y:S01]  /*0100*/  IMAD R5, R4, R3, RZ ;  /* 0x0000000304057224 */ /* 0x000fe200078e02ff */
[----:B------:R-:W0:Y:S02]  /*0110*/  LDCU.64 UR4, c[0x0][0x358] ;  /* 0x00006b00ff0477ac */ /* 0x000e240008000a00 */
[----:B------:R-:W-:Y:S02]  /*0120*/  IABS R4, R2 ;  /* 0x0000000200047213 */ /* 0x000fe40000000000 */
[-C--:B------:R-:W-:Y:S02]  /*0130*/  IABS R12, R5.reuse ;  /* 0x00000005000c7213 */ /* 0x080fe40000000000 */
[----:B------:R-:W1:Y:S01]  /*0140*/  I2F.RP R10, R4 ;  /* 0x00000004000a7306 */ /* 0x000e620000209400 */
[----:B------:R-:W-:-:S07]  /*0150*/  IABS R13, R5 ;  /* 0x00000005000d7213 */ /* 0x000fce0000000000 */
[----:B------:R-:W2:Y:S08]  /*0160*/  I2F.RP R8, R12 ;  /* 0x0000000c00087306 */ /* 0x000eb00000209400 */
[----:B-1----:R-:W-:Y:S08]  /*0170*/  MUFU.RCP R10, R10 ;  /* 0x0000000a000a7308 */ /* 0x002ff00000001000 */
[----:B--2---:R-:W1:Y:S02]  /*0180*/  MUFU.RCP R8, R8 ;  /* 0x0000000800087308 */ /* 0x004e640000001000 */
[----:B-1----:R-:W-:Y:S01]  /*0190*/  IADD3 R6, PT, PT, R8, 0xffffffe, RZ ;  /* 0x0ffffffe08067810 */ /* 0x002fe20007ffe0ff */
[----:B------:R-:W-:-:S05]  /*01a0*/  IMAD.MOV R8, RZ, RZ, -R13 ;  /* 0x000000ffff087224 */ /* 0x000fca00078e0a0d */
[----:B------:R1:W2:Y:S02]  /*01b0*/  F2I.FTZ.U32.TRUNC.NTZ R7, R6 ;  /* 0x0000000600077305 */ /* 0x0002a4000021f000 */
[----:B-1----:R-:W-:Y:S01]  /*01c0*/  IMAD.MOV.U32 R6, RZ, RZ, RZ ;  /* 0x000000ffff067224 */ /* 0x002fe200078e00ff */
[----:B--2---:R-:W-:-:S05]  /*01d0*/  IADD3 R9, PT, PT, RZ, -R7, RZ ;  /* 0x80000007ff097210 */ /* 0x004fca0007ffe0ff */
[----:B------:R-:W-:-:S04]  /*01e0*/  IMAD R9, R9, R12, RZ ;  /* 0x0000000c09097224 */ /* 0x000fc800078e02ff */
[----:B------:R-:W-:Y:S01]  /*01f0*/  IMAD.HI.U32 R6, R7, R9, R6 ;  /* 0x0000000907067227 */ /* 0x000fe200078e0006 */
[----:B------:R-:W-:-:S05]  /*0200*/  MOV R7, R11 ;  /* 0x0000000b00077202 */ /* 0x000fca0000000f00 */
[----:B------:R-:W-:-:S04]  /*0210*/  IMAD.HI.U32 R6, R6, R7, RZ ;  /* 0x0000000706067227 */ /* 0x000fc800078e00ff */
[----:B------:R-:W-:Y:S02]  /*0220*/  IMAD R7, R6, R8, R7 ;  /* 0x0000000806077224 */ /* 0x000fe400078e0207 */
[----:B------:R-:W-:Y:S01]  /*0230*/  VIADD R8, R10, 0xffffffe ;  /* 0x0ffffffe0a087836 */ /* 0x000fe20000000000 */
[----:B------:R-:W-:Y:S02]  /*0240*/  IABS R10, R2 ;  /* 0x00000002000a7213 */ /* 0x000fe40000000000 */
[----:B------:R-:W-:Y:S01]  /*0250*/  ISETP.GT.U32.AND P0, PT, R12, R7, PT ;  /* 0x000000070c00720c */ /* 0x000fe20003f04070 */
[----:B------:R1:W2:Y:S01]  /*0260*/  F2I.FTZ.U32.TRUNC.NTZ R9, R8 ;  /* 0x0000000800097305 */ /* 0x0002a2000021f000 */
[----:B------:R-:W-:Y:S01]  /*0270*/  IADD3 R10, PT, PT, RZ, -R10, RZ ;  /* 0x8000000aff0a7210 */ /* 0x000fe20007ffe0ff */
[----:B-1----:R-:W-:-:S10]  /*0280*/  IMAD.MOV.U32 R8, RZ, RZ, RZ ;  /* 0x000000ffff087224 */ /* 0x002fd400078e00ff */
[----:B------:R-:W-:Y:S02]  /*0290*/  @!P0 IADD3 R7, PT, PT, R7, -R12, RZ ;  /* 0x8000000c07078210 */ /* 0x000fe40007ffe0ff */
[----:B------:R-:W-:Y:S01]  /*02a0*/  ISETP.NE.AND P0, PT, R5, RZ, PT ;  /* 0x000000ff0500720c */ /* 0x000fe20003f05270 */
[----:B--2---:R-:W-:Y:S01]  /*02b0*/  IMAD.MOV R11, RZ, RZ, -R9 ;  /* 0x000000ffff0b7224 */ /* 0x004fe200078e0a09 */
[----:B------:R-:W-:-:S13]  /*02c0*/  ISETP.GT.U32.AND P1, PT, R12, R7, PT ;  /* 0x000000070c00720c */ /* 0x000fda0003f24070 */
[----:B------:R-:W-:-:S04]  /*02d0*/  @!P1 IADD3 R7, PT, PT, R7, -R12, RZ ;  /* 0x8000000c07079210 */ /* 0x000fc80007ffe0ff */
[----:B------:R-:W-:Y:S02]  /*02e0*/  @!P2 IADD3 R7, PT, PT, -R7, RZ, RZ ;  /* 0x000000ff0707a210 */ /* 0x000fe40007ffe1ff */
[----:B------:R-:W-:Y:S01]  /*02f0*/  @!P0 LOP3.LUT R7, RZ, R5, RZ, 0x33, !PT ;  /* 0x00000005ff078212 */ /* 0x000fe200078e33ff */
[----:B------:R-:W-:-:S03]  /*0300*/  IMAD R5, R11, R4, RZ ;  /* 0x000000040b057224 */ /* 0x000fc600078e02ff */
[----:B------:R-:W-:Y:S01]  /*0310*/  IABS R6, R7 ;  /* 0x0000000700067213 */ /* 0x000fe20000000000 */
[----:B------:R-:W-:Y:S01]  /*0320*/  IMAD.HI.U32 R8, R9, R5, R8 ;  /* 0x0000000509087227 */ /* 0x000fe200078e0008 */
[----:B------:R-:W-:-:S03]  /*0330*/  IABS R5, R3 ;  /* 0x0000000300057213 */ /* 0x000fc60000000000 */
[----:B------:R-:W-:Y:S02]  /*0340*/  IMAD.MOV.U32 R9, RZ, RZ, R6 ;  /* 0x000000ffff097224 */ /* 0x000fe400078e0006 */
[----:B------:R-:W1:Y:S02]  /*0350*/  I2F.RP R6, R5 ;  /* 0x0000000500067306 */ /* 0x000e640000209400 */
[----:B------:R-:W-:-:S04]  /*0360*/  IMAD.HI.U32 R8, R8, R9, RZ ;  /* 0x0000000908087227 */ /* 0x000fc800078e00ff */
[----:B------:R-:W-:Y:S02]  /*0370*/  IMAD R9, R8, R10, R9 ;  /* 0x0000000a08097224 */ /* 0x000fe400078e0209 */
[----:B------:R-:W2:Y:S03]  /*0380*/  LDC.64 R10, c[0x0][0x390] ;  /* 0x0000e400ff0a7b82 */ /* 0x000ea60000000a00 */
[----:B------:R-:W-:Y:S01]  /*0390*/  ISETP.GT.U32.AND P2, PT, R4, R9, PT ;  /* 0x000000090400720c */ /* 0x000fe20003f44070 */
[----:B-1----:R-:W1:-:S12]  /*03a0*/  MUFU.RCP R6, R6 ;  /* 0x0000000600067308 */ /* 0x002e580000001000 */
[-C--:B------:R-:W-:Y:S02]  /*03b0*/  @!P2 IADD3 R9, PT, PT, R9, -R4.reuse, RZ ;  /* 0x800000040909a210 */ /* 0x080fe40007ffe0ff */
[----:B------:R-:W-:Y:S02]  /*03c0*/  @!P2 IADD3 R8, PT, PT, R8, 0x1, RZ ;  /* 0x000000010808a810 */ /* 0x000fe40007ffe0ff */
[----:B------:R-:W-:Y:S02]  /*03d0*/  ISETP.GE.U32.AND P0, PT, R9, R4, PT ;  /* 0x000000040900720c */ /* 0x000fe40003f06070 */
[----:B------:R-:W-:Y:S01]  /*03e0*/  LOP3.LUT R4, R7, R2, RZ, 0x3c, !PT ;  /* 0x0000000207047212 */ /* 0x000fe200078e3cff */
[----:B-1----:R-:W-:Y:S01]  /*03f0*/  VIADD R9, R6, 0xffffffe ;  /* 0x0ffffffe06097836 */ /* 0x002fe20000000000 */
[----:B------:R-:W-:Y:S02]  /*0400*/  ISETP.NE.AND P2, PT, R2, RZ, PT ;  /* 0x000000ff0200720c */ /* 0x000fe40003f45270 */
[----:B------:R-:W-:-:S03]  /*0410*/  ISETP.GE.AND P1, PT, R4, RZ, PT ;  /* 0x000000ff0400720c */ /* 0x000fc60003f26270 */
[----:B------:R-:W1:Y:S04]  /*0420*/  F2I.FTZ.U32.TRUNC.NTZ R9, R9 ;  /* 0x0000000900097305 */ /* 0x000e68000021f000 */
[----:B------:R-:W-:-:S05]  /*0430*/  @P0 VIADD R8, R8, 0x1 ;  /* 0x0000000108080836 */ /* 0x000fca0000000000 */
[----:B------:R-:W-:-:S05]  /*0440*/  MOV R4, R8 ;  /* 0x0000000800047202 */ /* 0x000fca0000000f00 */
[----:B------:R-:W-:Y:S01]  /*0450*/  @!P1 IMAD.MOV R4, RZ, RZ, -R4 ;  /* 0x000000ffff049224 */ /* 0x000fe200078e0a04 */
[----:B------:R-:W-:Y:S02]  /*0460*/  @!P2 LOP3.LUT R4, RZ, R2, RZ, 0x33, !PT ;  /* 0x00000002ff04a212 */ /* 0x000fe400078e33ff */
[----:B-1----:R-:W-:-:S03]  /*0470*/  IADD3 R8, PT, PT, RZ, -R9, RZ ;  /* 0x80000009ff087210 */ /* 0x002fc60007ffe0ff */
[----:B------:R-:W-:-:S04]  /*0480*/  IMAD.MOV R6, RZ, RZ, -R4 ;  /* 0x000000ffff067224 */ /* 0x000fc800078e0a04 */
[----:B------:R-:W-:Y:S02]  /*0490*/  IMAD R2, R2, R6, R7 ;  /* 0x0000000602027224 */ /* 0x000fe400078e0207 */
[----:B------:R-:W-:Y:S02]  /*04a0*/  IMAD R7, R8, R5, RZ ;  /* 0x0000000508077224 */ /* 0x000fe400078e02ff */
[----:B------:R-:W-:Y:S01]  /*04b0*/  HFMA2 R8, -RZ, RZ, 0, 0 ;  /* 0x00000000ff087431 */ /* 0x000fe200000001ff */
[----:B------:R-:W-:Y:S02]  /*04c0*/  IABS R6, R2 ;  /* 0x0000000200067213 */ /* 0x000fe40000000000 */
[----:B------:R-:W-:Y:S02]  /*04d0*/  ISETP.GE.AND P2, PT, R2, RZ, PT ;  /* 0x000000ff0200720c */ /* 0x000fe40003f46270 */
[----:B------:R-:W-:-:S06]  /*04e0*/  IMAD.HI.U32 R8, R9, R7, R8 ;  /* 0x0000000709087227 */ /* 0x000fcc00078e0008 */
[----:B------:R-:W-:-:S04]  /*04f0*/  IMAD.HI.U32 R8, R8, R6, RZ ;  /* 0x0000000608087227 */ /* 0x000fc800078e00ff */
[----:B------:R-:W-:-:S04]  /*0500*/  IMAD.MOV R8, RZ, RZ, -R8 ;  /* 0x000000ffff087224 */ /* 0x000fc800078e0a08 */
[C---:B------:R-:W-:Y:S02]  /*0510*/  IMAD R8, R5.reuse, R8, R6 ;  /* 0x0000000805087224 */ /* 0x040fe400078e0206 */
[----:B------:R-:W1:Y:S03]  /*0520*/  LDC.64 R6, c[0x0][0x380] ;  /* 0x0000e000ff067b82 */ /* 0x000e660000000a00 */
[----:B------:R-:W-:-:S13]  /*0530*/  ISETP.GT.U32.AND P0, PT, R5, R8, PT ;  /* 0x000000080500720c */ /* 0x000fda0003f04070 */
[----:B------:R-:W-:Y:S02]  /*0540*/  @!P0 IADD3 R8, PT, PT, R8, -R5, RZ ;  /* 0x8000000508088210 */ /* 0x000fe40007ffe0ff */
[----:B------:R-:W-:Y:S02]  /*0550*/  ISETP.NE.AND P0, PT, R3, RZ, PT ;  /* 0x000000ff0300720c */ /* 0x000fe40003f05270 */
[----:B------:R-:W-:Y:S01]  /*0560*/  ISETP.GT.U32.AND P1, PT, R5, R8, PT ;  /* 0x000000080500720c */ /* 0x000fe20003f24070 */
[----:B-1----:R-:W-:-:S12]  /*0570*/  IMAD.WIDE R6, R0, 0x4, R6 ;  /* 0x0000000400067825 */ /* 0x002fd800078e0206 */
[----:B------:R-:W-:-:S05]  /*0580*/  @!P1 IMAD.IADD R8, R8, 0x1, -R5 ;  /* 0x0000000108089824 */ /* 0x000fca00078e0a05 */
[----:B------:R-:W-:Y:S02]  /*0590*/  MOV R2, R8 ;  /* 0x0000000800027202 */ /* 0x000fe40000000f00 */
[----:B------:R-:W1:Y:S03]  /*05a0*/  LDC.64 R8, c[0x0][0x388] ;  /* 0x0000e200ff087b82 */ /* 0x000e660000000a00 */
[----:B------:R-:W-:Y:S01]  /*05b0*/  @!P2 IMAD.MOV R2, RZ, RZ, -R2 ;  /* 0x000000ffff02a224 */ /* 0x000fe200078e0a02 */
[----:B------:R-:W-:-:S04]  /*05c0*/  @!P0 LOP3.LUT R2, RZ, R3, RZ, 0x33, !PT ;  /* 0x00000003ff028212 */ /* 0x000fc800078e33ff */
[----:B------:R-:W-:-:S04]  /*05d0*/  LOP3.LUT R5, R2, 0x1, RZ, 0xc0, !PT ;  /* 0x0000000102057812 */ /* 0x000fc800078ec0ff */
[----:B------:R-:W-:-:S13]  /*05e0*/  ISETP.NE.U32.AND P0, PT, R5, 0x1, PT ;  /* 0x000000010500780c */ /* 0x000fda0003f05070 */
[----:B0-----:R-:W3:Y:S01]  /*05f0*/  @P0 LDG.E.CONSTANT R12, desc[UR4][R6.64+0x4] ;  /* 0x00000404060c0981 */ /* 0x001ee2000c1e9900 */
[----:B------:R-:W-:-:S04]  /*0600*/  IMAD R3, R4, R3, R2 ;  /* 0x0000000304037224 */ /* 0x000fc800078e0202 */
[C---:B--2---:R-:W-:Y:S02]  /*0610*/  IMAD.WIDE R4, R3.reuse, 0x4, R10 ;  /* 0x0000000403047825 */ /* 0x044fe400078e020a */
[----:B------:R-:W2:Y:S02]  /*0620*/  LDG.E.CONSTANT R10, desc[UR4][R6.64] ;  /* 0x00000004060a7981 */ /* 0x000ea4000c1e9900 */
[----:B-1----:R-:W-:Y:S02]  /*0630*/  IMAD.WIDE R2, R3, 0x4, R8 ;  /* 0x0000000403027825 */ /* 0x002fe400078e0208 */
[----:B------:R-:W4:Y:S01]  /*0640*/  LDG.E.CONSTANT R5, desc[UR4][R4.64] ;  /* 0x0000000404057981 */ /* 0x000f22000c1e9900 */
[----:B------:R-:W0:Y:S03]  /*0650*/  LDC.64 R8, c[0x0][0x398] ;  /* 0x0000e600ff087b82 */ /* 0x000e260000000a00 */
[----:B------:R-:W2:Y:S01]  /*0660*/  LDG.E.CONSTANT R2, desc[UR4][R2.64] ;  /* 0x0000000402027981 */ /* 0x000ea2000c1e9900 */
[----:B---3--:R-:W-:-:S06]  /*0670*/  @P0 FADD R12, -R12, -RZ ;  /* 0x800000ff0c0c0221 */ /* 0x008fcc0000000100 */
[----:B------:R-:W4:Y:S01]  /*0680*/  @!P0 LDG.E.CONSTANT R12, desc[UR4][R6.64+-0x4] ;  /* 0xfffffc04060c8981 */ /* 0x000f22000c1e9900 */
[----:B0-----:R-:W-:-:S04]  /*0690*/  IMAD.WIDE R8, R0, 0x4, R8 ;  /* 0x0000000400087825 */ /* 0x001fc800078e0208 */
[----:B----4-:R-:W-:-:S04]  /*06a0*/  FMUL R11, R5, R12 ;  /* 0x0000000c050b7220 */ /* 0x010fc80000400000 */
[----:B--2---:R-:W-:-:S05]  /*06b0*/  FFMA R11, R2, R10, R11 ;  /* 0x0000000a020b7223 */ /* 0x004fca000000000b */
[----:B------:R-:W-:Y:S01]  /*06c0*/  STG.E desc[UR4][R8.64], R11 ;  /* 0x0000000b08007986 */ /* 0x000fe2000c101904 */
[----:B------:R-:W-:Y:S05]  /*06d0*/  EXIT ;  /* 0x000000000000794d */ /* 0x000fea0003800000 */
.L_x_42:
        /* <DEDUP_REMOVED lines=10> */
.L_x_96:


//--------------------- .text._ZN8pygpukit3ops2nn29split_axis1_second_f32_kernelEPKfPfiiii --------------------------
	.section	.text._ZN8pygpukit3ops2nn29split_axis1_second_f32_kernelEPKfPfiiii,"ax",@progbits
	.align	128
        .global         _ZN8pygpukit3ops2nn29split_axis1_second_f32_kernelEPKfPfiiii
        .type           _ZN8pygpukit3ops2nn29split_axis1_second_f32_kernelEPKfPfiiii,@function
        .size           _ZN8pygpukit3ops2nn29split_axis1_second_f32_kernelEPKfPfiiii,(.L_x_97 - _ZN8pygpukit3ops2nn29split_axis1_second_f32_kernelEPKfPfiiii)
        .other          _ZN8pygpukit3ops2nn29split_axis1_second_f32_kernelEPKfPfiiii,@"STO_CUDA_ENTRY STV_DEFAULT"
_ZN8pygpukit3ops2nn29split_axis1_second_f32_kernelEPKfPfiiii:
.text._ZN8pygpukit3ops2nn29split_axis1_second_f32_kernelEPKfPfiiii:
[----:B------:R-:W-:Y:S01]  /*0000*/  LDC R1, c[0x0][0x37c] ;  /* 0x0000df00ff017b82 */ /* 0x000fe20000000800 */
[----:B------:R-:W0:Y:S07]  /*0010*/  S2R R9, SR_TID.X ;  /* 0x0000000000097919 */ /* 0x000e2e0000002100 */
[----:B------:R-:W1:Y:S08]  /*0020*/  LDC.64 R4, c[0x0][0x390] ;  /* 0x0000e400ff047b82 */ /* 0x000e700000000a00 */
[----:B------:R-:W1:Y:S08]  /*0030*/  LDC.64 R2, c[0x0][0x398] ;  /* 0x0000e600ff027b82 */ /* 0x000e700000000a00 */
[----:B------:R-:W0:Y:S08]  /*0040*/  S2UR UR4, SR_CTAID.X ;  /* 0x00000000000479c3 */ /* 0x000e300000002500 */
[----:B------:R-:W0:Y:S01]  /*0050*/  LDC R0, c[0x0][0x360] ;  /* 0x0000d800ff007b82 */ /* 0x000e220000000800 */
[----:B-1----:R-:W-:-:S04]  /*0060*/  IMAD.IADD R7, R5, 0x1, -R2 ;  /* 0x0000000105077824 */ /* 0x002fc800078e0a02 */
[----:B------:R-:W-:Y:S02]  /*0070*/  IMAD R4, R7, R4, RZ ;  /* 0x0000000407047224 */ /* 0x000fe400078e02ff */
[----:B0-----:R-:W-:Y:S02]  /*0080*/  IMAD R0, R0, UR4, R9 ;  /* 0x0000000400007c24 */ /* 0x001fe4000f8e0209 */
[----:B------:R-:W-:-:S05]  /*0090*/  IMAD R9, R4, R3, RZ ;  /* 0x0000000304097224 */ /* 0x000fca00078e02ff */
[----:B------:R-:W-:-:S13]  /*00a0*/  ISETP.GE.AND P0, PT, R0, R9, PT ;  /* 0x000000090000720c */ /* 0x000fda0003f06270 */
[----:B------:R-:W-:Y:S05]  /*00b0*/  @P0 EXIT ;  /* 0x000000000000094d */ /* 0x000fea0003800000 */
[----:B------:R-:W-:Y:S01]  /*00c0*/  IMAD R7, R7, R3, RZ ;  /* 0x0000000307077224 */ /* 0x000fe200078e02ff */
[----:B------:R-:W-:Y:S01]  /*00d0*/  IABS R12, R0 ;  /* 0x00000000000c7213 */ /* 0x000fe20000000000 */
[----:B------:R-:W0:Y:S03]  /*00e0*/  LDCU.64 UR4, c[0x0][0x358] ;  /* 0x00006b00ff0477ac */ /* 0x000e260008000a00 */
[----:B------:R-:W-:-:S04]  /*00f0*/  IABS R11, R7 ;  /* 0x00000007000b7213 */ /* 0x000fc80000000000 */
[----:B------:R-:W1:Y:S08]  /*0100*/  I2F.RP R4, R11 ;  /* 0x0000000b00047306 */ /* 0x000e700000209400 */
[----:B-1----:R-:W1:Y:S02]  /*0110*/  MUFU.RCP R4, R4 ;  /* 0x0000000400047308 */ /* 0x002e640000001000 */
[----:B-1----:R-:W-:Y:S01]  /*0120*/  VIADD R8, R4, 0xffffffe ;  /* 0x0ffffffe04087836 */ /* 0x002fe20000000000 */
[----:B------:R-:W-:-:S05]  /*0130*/  IABS R4, R3 ;  /* 0x0000000300047213 */ /* 0x000fca0000000000 */
[----:B------:R1:W2:Y:S08]  /*0140*/  F2I.FTZ.U32.TRUNC.NTZ R9, R8 ;  /* 0x0000000800097305 */ /* 0x0002b0000021f000 */
[----:B------:R-:W3:Y:S01]  /*0150*/  I2F.RP R10, R4 ;  /* 0x00000004000a7306 */ /* 0x000ee20000209400 */
[----:B-1----:R-:W-:Y:S01]  /*0160*/  IMAD.MOV.U32 R8, RZ, RZ, RZ ;  /* 0x000000ffff087224 */ /* 0x002fe200078e00ff */
[----:B--2---:R-:W-:-:S05]  /*0170*/  IADD3 R6, PT, PT, RZ, -R9, RZ ;  /* 0x80000009ff067210 */ /* 0x004fca0007ffe0ff */
[----:B------:R-:W-:Y:S01]  /*0180*/  IMAD R13, R6, R11, RZ ;  /* 0x0000000b060d7224 */ /* 0x000fe200078e02ff */
[----:B------:R-:W-:Y:S01]  /*0190*/  IABS R6, R7 ;  /* 0x0000000700067213 */ /* 0x000fe20000000000 */
[----:B---3--:R-:W1:Y:S02]  /*01a0*/  MUFU.RCP R10, R10 ;  /* 0x0000000a000a7308 */ /* 0x008e640000001000 */
[----:B------:R-:W-:Y:S01]  /*01b0*/  IMAD.HI.U32 R9, R9, R13, R8 ;  /* 0x0000000d09097227 */ /* 0x000fe200078e0008 */
[----:B------:R-:W-:-:S05]  /*01c0*/  IADD3 R13, PT, PT, RZ, -R6, RZ ;  /* 0x80000006ff0d7210 */ /* 0x000fca0007ffe0ff */
[----:B------:R-:W-:-:S04]  /*01d0*/  IMAD.HI.U32 R6, R9, R12, RZ ;  /* 0x0000000c09067227 */ /* 0x000fc800078e00ff */
[----:B------:R-:W-:-:S05]  /*01e0*/  IMAD R8, R6, R13, R12 ;  /* 0x0000000d06087224 */ /* 0x000fca00078e020c */
[----:B------:R-:W-:-:S13]  /*01f0*/  ISETP.GT.U32.AND P2, PT, R11, R8, PT ;  /* 0x000000080b00720c */ /* 0x000fda0003f44070 */
[----:B------:R-:W-:Y:S02]  /*0200*/  @!P2 IMAD.IADD R8, R8, 0x1, -R11 ;  /* 0x000000010808a824 */ /* 0x000fe400078e0a0b */
[----:B------:R-:W-:Y:S01]  /*0210*/  @!P2 VIADD R6, R6, 0x1 ;  /* 0x000000010606a836 */ /* 0x000fe20000000000 */
[----:B------:R-:W-:Y:S02]  /*0220*/  ISETP.NE.AND P2, PT, R7, RZ, PT ;  /* 0x000000ff0700720c */ /* 0x000fe40003f45270 */
[----:B------:R-:W-:Y:S02]  /*0230*/  ISETP.GE.U32.AND P0, PT, R8, R11, PT ;  /* 0x0000000b0800720c */ /* 0x000fe40003f06070 */
[----:B------:R-:W-:-:S04]  /*0240*/  LOP3.LUT R8, R0, R7, RZ, 0x3c, !PT ;  /* 0x0000000700087212 */ /* 0x000fc800078e3cff */
[----:B------:R-:W-:Y:S02]  /*0250*/  ISETP.GE.AND P1, PT, R8, RZ, PT ;  /* 0x000000ff0800720c */ /* 0x000fe40003f26270 */
[----:B-1----:R-:W-:-:S04]  /*0260*/  IADD3 R8, PT, PT, R10, 0xffffffe, RZ ;  /* 0x0ffffffe0a087810 */ /* 0x002fc80007ffe0ff */
[----:B------:R1:W2:Y:S01]  /*0270*/  F2I.FTZ.U32.TRUNC.NTZ R9, R8 ;  /* 0x0000000800097305 */ /* 0x0002a2000021f000 */
[----:B------:R-:W-:-:S05]  /*0280*/  @P0 IADD3 R6, PT, PT, R6, 0x1, RZ ;  /* 0x0000000106060810 */ /* 0x000fca0007ffe0ff */
[----:B------:R-:W-:Y:S02]  /*0290*/  IMAD.MOV.U32 R11, RZ, RZ, R6 ;  /* 0x000000ffff0b7224 */ /* 0x000fe400078e0006 */
[----:B-1----:R-:W-:-:S03]  /*02a0*/  IMAD.MOV.U32 R8, RZ, RZ, RZ ;  /* 0x000000ffff087224 */ /* 0x002fc600078e00ff */
[----:B------:R-:W-:Y:S02]  /*02b0*/  @!P1 IADD3 R11, PT, PT, -R11, RZ, RZ ;  /* 0x000000ff0b0b9210 */ /* 0x000fe40007ffe1ff */
[----:B------:R-:W-:Y:S01]  /*02c0*/  @!P2 LOP3.LUT R11, RZ, R7, RZ, 0x33, !PT ;  /* 0x00000007ff0ba212 */ /* 0x000fe200078e33ff */
[----:B--2---:R-:W-:-:S03]  /*02d0*/  IMAD.MOV R13, RZ, RZ, -R9 ;  /* 0x000000ffff0d7224 */ /* 0x004fc600078e0a09 */
[----:B------:R-:W-:-:S05]  /*02e0*/  IADD3 R6, PT, PT, -R11, RZ, RZ ;  /* 0x000000ff0b067210 */ /* 0x000fca0007ffe1ff */
[----:B------:R-:W-:Y:S02]  /*02f0*/  IMAD R10, R7, R6, R0 ;  /* 0x00000006070a7224 */ /* 0x000fe400078e0200 */
[----:B------:R-:W-:-:S03]  /*0300*/  IMAD R7, R13, R4, RZ ;  /* 0x000000040d077224 */ /* 0x000fc600078e02ff */
[----:B------:R-:W-:Y:S01]  /*0310*/  IABS R6, R10 ;  /* 0x0000000a00067213 */ /* 0x000fe20000000000 */
[----:B------:R-:W-:-:S03]  /*0320*/  IMAD.HI.U32 R8, R9, R7, R8 ;  /* 0x0000000709087227 */ /* 0x000fc600078e0008 */
[----:B------:R-:W-:-:S05]  /*0330*/  MOV R7, R6 ;  /* 0x0000000600077202 */ /* 0x000fca0000000f00 */
[----:B------:R-:W-:-:S04]  /*0340*/  IMAD.HI.U32 R8, R8, R7, RZ ;  /* 0x0000000708087227 */ /* 0x000fc800078e00ff */
[----:B------:R-:W-:-:S04]  /*0350*/  IMAD.MOV R6, RZ, RZ, -R8 ;  /* 0x000000ffff067224 */ /* 0x000fc800078e0a08 */
[----:B------:R-:W-:-:S05]  /*0360*/  IMAD R7, R4, R6, R7 ;  /* 0x0000000604077224 */ /* 0x000fca00078e0207 */
[----:B------:R-:W-:-:S13]  /*0370*/  ISETP.GT.U32.AND P2, PT, R4, R7, PT ;  /* 0x000000070400720c */ /* 0x000fda0003f44070 */
[-C--:B------:R-:W-:Y:S01]  /*0380*/  @!P2 IADD3 R7, PT, PT, R7, -R4.reuse, RZ ;  /* 0x800000040707a210 */ /* 0x080fe20007ffe0ff */
[----:B------:R-:W-:Y:S01]  /*0390*/  @!P2 VIADD R8, R8, 0x1 ;  /* 0x000000010808a836 */ /* 0x000fe20000000000 */
[----:B------:R-:W-:Y:S02]  /*03a0*/  ISETP.NE.AND P2, PT, R3, RZ, PT ;  /* 0x000000ff0300720c */ /* 0x000fe40003f45270 */
[----:B------:R-:W-:Y:S02]  /*03b0*/  ISETP.GE.U32.AND P0, PT, R7, R4, PT ;  /* 0x000000040700720c */ /* 0x000fe40003f06070 */
[----:B------:R-:W-:Y:S01]  /*03c0*/  LOP3.LUT R4, R10, R3, RZ, 0x3c, !PT ;  /* 0x000000030a047212 */ /* 0x000fe200078e3cff */
[----:B------:R-:W1:Y:S03]  /*03d0*/  LDC.64 R6, c[0x0][0x380] ;  /* 0x0000e000ff067b82 */ /* 0x000e660000000a00 */
[----:B------:R-:W-:-:S07]  /*03e0*/  ISETP.GE.AND P1, PT, R4, RZ, PT ;  /* 0x000000ff0400720c */ /* 0x000fce0003f26270 */
[----:B------:R-:W-:-:S06]  /*03f0*/  @P0 IADD3 R8, PT, PT, R8, 0x1, RZ ;  /* 0x0000000108080810 */ /* 0x000fcc0007ffe0ff */
[----:B------:R-:W-:Y:S01]  /*0400*/  @!P1 IMAD.MOV R8, RZ, RZ, -R8 ;  /* 0x000000ffff089224 */ /* 0x000fe200078e0a08 */
[----:B------:R-:W-:-:S04]  /*0410*/  @!P2 LOP3.LUT R8, RZ, R3, RZ, 0x33, !PT ;  /* 0x00000003ff08a212 */ /* 0x000fc800078e33ff */
[C---:B------:R-:W-:Y:S02]  /*0420*/  IADD3 R2, PT, PT, R8.reuse, R2, RZ ;  /* 0x0000000208027210 */ /* 0x040fe40007ffe0ff */
[----:B------:R-:W-:-:S03]  /*0430*/  IADD3 R8, PT, PT, -R8, RZ, RZ ;  /* 0x000000ff08087210 */ /* 0x000fc60007ffe1ff */
[----:B------:R-:W-:Y:S02]  /*0440*/  IMAD R5, R11, R5, R2 ;  /* 0x000000050b057224 */ /* 0x000fe400078e0202 */
[----:B------:R-:W-:-:S04]  /*0450*/  IMAD R2, R3, R8, R10 ;  /* 0x0000000803027224 */ /* 0x000fc800078e020a */
[----:B------:R-:W-:Y:S02]  /*0460*/  IMAD R3, R5, R3, R2 ;  /* 0x0000000305037224 */ /* 0x000fe400078e0202 */
[----:B------:R-:W2:Y:S02]  /*0470*/  LDC.64 R4, c[0x0][0x388] ;  /* 0x0000e200ff047b82 */ /* 0x000ea40000000a00 */
[----:B-1----:R-:W-:-:S06]  /*0480*/  IMAD.WIDE R2, R3, 0x4, R6 ;  /* 0x0000000403027825 */ /* 0x002fcc00078e0206 */
[----:B0-----:R-:W3:Y:S01]  /*0490*/  LDG.E.CONSTANT R3, desc[UR4][R2.64] ;  /* 0x0000000402037981 */ /* 0x001ee2000c1e9900 */
[----:B--2---:R-:W-:-:S05]  /*04a0*/  IMAD.WIDE R4, R0, 0x4, R4 ;  /* 0x0000000400047825 */ /* 0x004fca00078e0204 */
[----:B---3--:R-:W-:Y:S01]  /*04b0*/  STG.E desc[UR4][R4.64], R3 ;  /* 0x0000000304007986 */ /* 0x008fe2000c101904 */
[----:B------:R-:W-:Y:S05]  /*04c0*/  EXIT ;  /* 0x000000000000794d */ /* 0x000fea0003800000 */
.L_x_43:
        /* <DEDUP_REMOVED lines=11> */
.L_x_97:


//--------------------- .text._ZN8pygpukit3ops2nn28split_axis1_first_f32_kernelEPKfPfiiii --------------------------
	.section	.text._ZN8pygpukit3ops2nn28split_axis1_first_f32_kernelEPKfPfiiii,"ax",@progbits
	.align	128
        .global         _ZN8pygpukit3ops2nn28split_axis1_first_f32_kernelEPKfPfiiii
        .type           _ZN8pygpukit3ops2nn28split_axis1_first_f32_kernelEPKfPfiiii,@function
        .size           _ZN8pygpukit3ops2nn28split_axis1_first_f32_kernelEPKfPfiiii,(.L_x_98 - _ZN8pygpukit3ops2nn28split_axis1_first_f32_kernelEPKfPfiiii)
        .other          _ZN8pygpukit3ops2nn28split_axis1_first_f32_kernelEPKfPfiiii,@"STO_CUDA_ENTRY STV_DEFAULT"
_ZN8pygpukit3ops2nn28split_axis1_first_f32_kernelEPKfPfiiii:
.text._ZN8pygpukit3ops2nn28split_axis1_first_f32_kernelEPKfPfiiii:
[----:B------:R-:W-:Y:S01]  /*0000*/  LDC R1, c[0x0][0x37c] ;  /* 0x0000df00ff017b82 */ /* 0x000fe20000000800 */
[----:B------:R-:W0:Y:S07]  /*0010*/  S2R R5, SR_TID.X ;  /* 0x0000000000057919 */ /* 0x000e2e0000002100 */
[----:B------:R-:W1:Y:S01]  /*0020*/  LDC.64 R2, c[0x0][0x398] ;  /* 0x0000e600ff027b82 */ /* 0x000e620000000a00 */
[----:B------:R-:W1:Y:S07]  /*0030*/  LDCU UR5, c[0x0][0x390] ;  /* 0x00007200ff0577ac */ /* 0x000e6e0008000800 */
[----:B------:R-:W0:Y:S08]  /*0040*/  S2UR UR4, SR_CTAID.X ;  /* 0x00000000000479c3 */ /* 0x000e300000002500 */
[----:B------:R-:W0:Y:S01]  /*0050*/  LDC R0, c[0x0][0x360] ;  /* 0x0000d800ff007b82 */ /* 0x000e220000000800 */
[----:B-1----:R-:W-:-:S02]  /*0060*/  IMAD R4, R2, UR5, RZ ;  /* 0x0000000502047c24 */ /* 0x002fc4000f8e02ff */
[----:B0-----:R-:W-:Y:S02]  /*0070*/  IMAD R0, R0, UR4, R5 ;  /* 0x0000000400007c24 */ /* 0x001fe4000f8e0205 */
[----:B------:R-:W-:-:S05]  /*0080*/  IMAD R5, R4, R3, RZ ;  /* 0x0000000304057224 */ /* 0x000fca00078e02ff */
[----:B------:R-:W-:-:S13]  /*0090*/  ISETP.GE.AND P0, PT, R0, R5, PT ;  /* 0x000000050000720c */ /* 0x000fda0003f06270 */
[----:B------:R-:W-:Y:S05]  /*00a0*/  @P0 EXIT ;  /* 0x000000000000094d */ /* 0x000fea0003800000 */
[----:B------:R-:W-:Y:S01]  /*00b0*/  IMAD R7, R2, R3, RZ ;  /* 0x0000000302077224 */ /* 0x000fe200078e02ff */
[----:B------:R-:W-:Y:S01]  /*00c0*/  IABS R8, R0 ;  /* 0x0000000000087213 */ /* 0x000fe20000000000 */
[----:B------:R-:W0:Y:S03]  /*00d0*/  LDCU UR6, c[0x0][0x394] ;  /* 0x00007280ff0677ac */ /* 0x000e260008000800 */
[-C--:B------:R-:W-:Y:S01]  /*00e0*/  IABS R9, R7.reuse ;  /* 0x0000000700097213 */ /* 0x080fe20000000000 */
[----:B------:R-:W1:Y:S01]  /*00f0*/  LDCU.64 UR4, c[0x0][0x358] ;  /* 0x00006b00ff0477ac */ /* 0x000e620008000a00 */
[----:B------:R-:W-:Y:S02]  /*0100*/  IABS R10, R7 ;  /* 0x00000007000a7213 */ /* 0x000fe40000000000 */
[----:B------:R-:W2:Y:S01]  /*0110*/  I2F.RP R2, R9 ;  /* 0x0000000900027306 */ /* 0x000ea20000209400 */
[----:B0-----:R-:W-:-:S07]  /*0120*/  IMAD R3, R3, UR6, RZ ;  /* 0x0000000603037c24 */ /* 0x001fce000f8e02ff */
[----:B--2---:R-:W0:Y:S02]  /*0130*/  MUFU.RCP R2, R2 ;  /* 0x0000000200027308 */ /* 0x004e240000001000 */
[----:B0-----:R-:W-:Y:S02]  /*0140*/  IADD3 R4, PT, PT, R2, 0xffffffe, RZ ;  /* 0x0ffffffe02047810 */ /* 0x001fe40007ffe0ff */
[----:B------:R-:W-:-:S04]  /*0150*/  IADD3 R2, PT, PT, RZ, -R10, RZ ;  /* 0x8000000aff027210 */ /* 0x000fc80007ffe0ff */
[----:B------:R0:W2:Y:S02]  /*0160*/  F2I.FTZ.U32.TRUNC.NTZ R5, R4 ;  /* 0x0000000400057305 */ /* 0x0000a4000021f000 */
[----:B0-----:R-:W-:Y:S02]  /*0170*/  IMAD.MOV.U32 R4, RZ, RZ, RZ ;  /* 0x000000ffff047224 */ /* 0x001fe400078e00ff */
[----:B--2---:R-:W-:-:S04]  /*0180*/  IMAD.MOV R6, RZ, RZ, -R5 ;  /* 0x000000ffff067224 */ /* 0x004fc800078e0a05 */
[----:B------:R-:W-:Y:S01]  /*0190*/  IMAD R11, R6, R9, RZ ;  /* 0x00000009060b7224 */ /* 0x000fe200078e02ff */
[----:B------:R-:W-:-:S03]  /*01a0*/  MOV R6, R8 ;  /* 0x0000000800067202 */ /* 0x000fc60000000f00 */
[----:B------:R-:W-:-:S06]  /*01b0*/  IMAD.HI.U32 R5, R5, R11, R4 ;  /* 0x0000000b05057227 */ /* 0x000fcc00078e0004 */
[----:B------:R-:W-:-:S04]  /*01c0*/  IMAD.HI.U32 R5, R5, R6, RZ ;  /* 0x0000000605057227 */ /* 0x000fc800078e00ff */
        /* <DEDUP_REMOVED lines=8> */
[----:B------:R-:W-:-:S05]  /*0250*/  @P0 IADD3 R5, PT, PT, R5, 0x1, RZ ;  /* 0x0000000105050810 */ /* 0x000fca0007ffe0ff */
[----:B------:R-:W-:Y:S02]  /*0260*/  IMAD.MOV.U32 R2, RZ, RZ, R5 ;  /* 0x000000ffff027224 */ /* 0x000fe400078e0005 */
[----:B------:R-:W0:Y:S03]  /*0270*/  LDC.64 R4, c[0x0][0x380] ;  /* 0x0000e000ff047b82 */ /* 0x000e260000000a00 */
[----:B------:R-:W-:Y:S02]  /*0280*/  @!P1 IADD3 R2, PT, PT, -R2, RZ, RZ ;  /* 0x000000ff02029210 */ /* 0x000fe40007ffe1ff */
[----:B------:R-:W-:-:S04]  /*0290*/  @!P2 LOP3.LUT R2, RZ, R7, RZ, 0x33, !PT ;  /* 0x00000007ff02a212 */ /* 0x000fc800078e33ff */
[----:B------:R-:W-:-:S05]  /*02a0*/  IADD3 R6, PT, PT, -R2, RZ, RZ ;  /* 0x000000ff02067210 */ /* 0x000fca0007ffe1ff */
[----:B------:R-:W-:-:S04]  /*02b0*/  IMAD R7, R7, R6, R0 ;  /* 0x0000000607077224 */ /* 0x000fc800078e0200 */
[----:B------:R-:W-:-:S04]  /*02c0*/  IMAD R3, R2, R3, R7 ;  /* 0x0000000302037224 */ /* 0x000fc800078e0207 */
[----:B0-----:R-:W-:Y:S02]  /*02d0*/  IMAD.WIDE R2, R3, 0x4, R4 ;  /* 0x0000000403027825 */ /* 0x001fe400078e0204 */
[----:B------:R-:W0:Y:S04]  /*02e0*/  LDC.64 R4, c[0x0][0x388] ;  /* 0x0000e200ff047b82 */ /* 0x000e280000000a00 */
[----:B-1----:R-:W2:Y:S01]  /*02f0*/  LDG.E.CONSTANT R3, desc[UR4][R2.64] ;  /* 0x0000000402037981 */ /* 0x002ea2000c1e9900 */
[----:B0-----:R-:W-:-:S05]  /*0300*/  IMAD.WIDE R4, R0, 0x4, R4 ;  /* 0x0000000400047825 */ /* 0x001fca00078e0204 */
[----:B--2---:R-:W-:Y:S01]  /*0310*/  STG.E desc[UR4][R4.64], R3 ;  /* 0x0000000304007986 */ /* 0x004fe2000c101904 */
[----:B------:R-:W-:Y:S05]  /*0320*/  EXIT ;  /* 0x000000000000794d */ /* 0x000fea0003800000 */
.L_x_44:
        /* <DEDUP_REMOVED lines=13> */
.L_x_98:


//--------------------- .text._ZN8pygpukit3ops2nn23concat_axis1_f32_kernelEPKfS3_Pfiiii --------------------------
	.section	.text._ZN8pygpukit3ops2nn23concat_axis1_f32_kernelEPKfS3_Pfiiii,"ax",@progbits
	.align	128
        .global         _ZN8pygpukit3ops2nn23concat_axis1_f32_kernelEPKfS3_Pfiiii
        .type           _ZN8pygpukit3ops2nn23concat_axis1_f32_kernelEPKfS3_Pfiiii,@function
        .size           _ZN8pygpukit3ops2nn23concat_axis1_f32_kernelEPKfS3_Pfiiii,(.L_x_99 - _ZN8pygpukit3ops2nn23concat_axis1_f32_kernelEPKfS3_Pfiiii)
        .other          _ZN8pygpukit3ops2nn23concat_axis1_f32_kernelEPKfS3_Pfiiii,@"STO_CUDA_ENTRY STV_DEFAULT"
_ZN8pygpukit3ops2nn23concat_axis1_f32_kernelEPKfS3_Pfiiii:
.text._ZN8pygpukit3ops2nn23concat_axis1_f32_kernelEPKfS3_Pfiiii:
[----:B------:R-:W-:Y:S01]  /*0000*/  LDC R1, c[0x0][0x37c] ;  /* 0x0000df00ff017b82 */ /* 0x000fe20000000800 */
[----:B------:R-:W0:Y:S07]  /*0010*/  S2R R5, SR_TID.X ;  /* 0x0000000000057919 */ /* 0x000e2e0000002100 */
[----:B------:R-:W1:Y:S01]  /*0020*/  LDC.64 R2, c[0x0][0x3a0] ;  /* 0x0000e800ff027b82 */ /* 0x000e620000000a00 */
[----:B------:R-:W1:Y:S07]  /*0030*/  LDCU.64 UR6, c[0x0][0x398] ;  /* 0x00007300ff0677ac */ /* 0x000e6e0008000a00 */
[----:B------:R-:W0:Y:S08]  /*0040*/  S2UR UR4, SR_CTAID.X ;  /* 0x00000000000479c3 */ /* 0x000e300000002500 */
[----:B------:R-:W0:Y:S01]  /*0050*/  LDC R0, c[0x0][0x360] ;  /* 0x0000d800ff007b82 */ /* 0x000e220000000800 */
[----:B-1----:R-:W-:-:S05]  /*0060*/  IADD3 R4, PT, PT, R2, UR7, RZ ;  /* 0x0000000702047c10 */ /* 0x002fca000fffe0ff */
[----:B------:R-:W-:Y:S02]  /*0070*/  IMAD R6, R4, UR6, RZ ;  /* 0x0000000604067c24 */ /* 0x000fe4000f8e02ff */
[----:B0-----:R-:W-:Y:S02]  /*0080*/  IMAD R0, R0, UR4, R5 ;  /* 0x0000000400007c24 */ /* 0x001fe4000f8e0205 */
[----:B------:R-:W-:-:S05]  /*0090*/  IMAD R5, R6, R3, RZ ;  /* 0x0000000306057224 */ /* 0x000fca00078e02ff */
[----:B------:R-:W-:-:S13]  /*00a0*/  ISETP.GE.AND P0, PT, R0, R5, PT ;  /* 0x000000050000720c */ /* 0x000fda0003f06270 */
[----:B------:R-:W-:Y:S05]  /*00b0*/  @P0 EXIT ;  /* 0x000000000000094d */ /* 0x000fea0003800000 */
[----:B------:R-:W-:Y:S01]  /*00c0*/  IMAD R5, R4, R3, RZ ;  /* 0x0000000304057224 */ /* 0x000fe200078e02ff */
[----:B------:R-:W-:Y:S01]  /*00d0*/  IABS R8, R0 ;  /* 0x0000000000087213 */ /* 0x000fe20000000000 */
[----:B------:R-:W0:Y:S03]  /*00e0*/  LDCU.64 UR4, c[0x0][0x358] ;  /* 0x00006b00ff0477ac */ /* 0x000e260008000a00 */
[-C--:B------:R-:W-:Y:S02]  /*00f0*/  IABS R10, R5.reuse ;  /* 0x00000005000a7213 */ /* 0x080fe40000000000 */
[----:B------:R-:W-:Y:S02]  /*0100*/  IABS R11, R5 ;  /* 0x00000005000b7213 */ /* 0x000fe40000000000 */
[----:B------:R-:W1:Y:S03]  /*0110*/  I2F.RP R4, R10 ;  /* 0x0000000a00047306 */ /* 0x000e660000209400 */
[----:B------:R-:W-:-:S05]  /*0120*/  IMAD.MOV R11, RZ, RZ, -R11 ;  /* 0x000000ffff0b7224 */ /* 0x000fca00078e0a0b */
[----:B-1----:R-:W1:Y:S02]  /*0130*/  MUFU.RCP R4, R4 ;  /* 0x0000000400047308 */ /* 0x002e640000001000 */
[----:B-1----:R-:W-:Y:S01]  /*0140*/  VIADD R6, R4, 0xffffffe ;  /* 0x0ffffffe04067836 */ /* 0x002fe20000000000 */
[----:B------:R-:W-:-:S05]  /*0150*/  IABS R4, R3 ;  /* 0x0000000300047213 */ /* 0x000fca0000000000 */
[----:B------:R1:W2:Y:S02]  /*0160*/  F2I.FTZ.U32.TRUNC.NTZ R7, R6 ;  /* 0x0000000600077305 */ /* 0x0002a4000021f000 */
[----:B-1----:R-:W-:Y:S01]  /*0170*/  IMAD.MOV.U32 R6, RZ, RZ, RZ ;  /* 0x000000ffff067224 */ /* 0x002fe200078e00ff */
[----:B--2---:R-:W-:-:S05]  /*0180*/  IADD3 R9, PT, PT, RZ, -R7, RZ ;  /* 0x80000007ff097210 */ /* 0x004fca0007ffe0ff */
[----:B------:R-:W-:-:S04]  /*0190*/  IMAD R9, R9, R10, RZ ;  /* 0x0000000a09097224 */ /* 0x000fc800078e02ff */
[----:B------:R-:W-:Y:S01]  /*01a0*/  IMAD.HI.U32 R7, R7, R9, R6 ;  /* 0x0000000907077227 */ /* 0x000fe200078e0006 */
[----:B------:R-:W-:Y:S02]  /*01b0*/  MOV R9, R8 ;  /* 0x0000000800097202 */ /* 0x000fe40000000f00 */
[----:B------:R-:W1:Y:S03]  /*01c0*/  I2F.RP R8, R4 ;  /* 0x0000000400087306 */ /* 0x000e660000209400 */
[----:B------:R-:W-:-:S04]  /*01d0*/  IMAD.HI.U32 R6, R7, R9, RZ ;  /* 0x0000000907067227 */ /* 0x000fc800078e00ff */
[----:B------:R-:W-:-:S05]  /*01e0*/  IMAD R7, R6, R11, R9 ;  /* 0x0000000b06077224 */ /* 0x000fca00078e0209 */
[----:B------:R-:W-:Y:S01]  /*01f0*/  ISETP.GT.U32.AND P2, PT, R10, R7, PT ;  /* 0x000000070a00720c */ /* 0x000fe20003f44070 */
[----:B-1----:R-:W1:-:S12]  /*0200*/  MUFU.RCP R8, R8 ;  /* 0x0000000800087308 */ /* 0x002e580000001000 */
[-C--:B------:R-:W-:Y:S02]  /*0210*/  @!P2 IADD3 R7, PT, PT, R7, -R10.reuse, RZ ;  /* 0x8000000a0707a210 */ /* 0x080fe40007ffe0ff */
[----:B------:R-:W-:Y:S02]  /*0220*/  @!P2 IADD3 R6, PT, PT, R6, 0x1, RZ ;  /* 0x000000010606a810 */ /* 0x000fe40007ffe0ff */
[----:B------:R-:W-:Y:S02]  /*0230*/  ISETP.GE.U32.AND P0, PT, R7, R10, PT ;  /* 0x0000000a0700720c */ /* 0x000fe40003f06070 */
[----:B------:R-:W-:Y:S02]  /*0240*/  LOP3.LUT R7, R0, R5, RZ, 0x3c, !PT ;  /* 0x0000000500077212 */ /* 0x000fe400078e3cff */
[----:B------:R-:W-:Y:S02]  /*0250*/  ISETP.NE.AND P2, PT, R5, RZ, PT ;  /* 0x000000ff0500720c */ /* 0x000fe40003f45270 */
[----:B------:R-:W-:Y:S01]  /*0260*/  ISETP.GE.AND P1, PT, R7, RZ, PT ;  /* 0x000000ff0700720c */ /* 0x000fe20003f26270 */
[----:B-1----:R-:W-:-:S06]  /*0270*/  VIADD R7, R8, 0xffffffe ;  /* 0x0ffffffe08077836 */ /* 0x002fcc0000000000 */
[----:B------:R-:W-:Y:S01]  /*0280*/  @P0 VIADD R6, R6, 0x1 ;  /* 0x0000000106060836 */ /* 0x000fe20000000000 */
[----:B------:R-:W1:Y:S04]  /*0290*/  F2I.FTZ.U32.TRUNC.NTZ R7, R7 ;  /* 0x0000000700077305 */ /* 0x000e68000021f000 */
[----:B------:R-:W-:-:S05]  /*02a0*/  MOV R9, R6 ;  /* 0x0000000600097202 */ /* 0x000fca0000000f00 */
[----:B------:R-:W-:Y:S01]  /*02b0*/  @!P1 IMAD.MOV R9, RZ, RZ, -R9 ;  /* 0x000000ffff099224 */ /* 0x000fe200078e0a09 */
[----:B------:R-:W-:-:S05]  /*02c0*/  @!P2 LOP3.LUT R9, RZ, R5, RZ, 0x33, !PT ;  /* 0x00000005ff09a212 */ /* 0x000fca00078e33ff */
[----:B------:R-:W-:Y:S01]  /*02d0*/  IMAD.MOV R6, RZ, RZ, -R9 ;  /* 0x000000ffff067224 */ /* 0x000fe200078e0a09 */
[----:B-1----:R-:W-:-:S03]  /*02e0*/  IADD3 R11, PT, PT, RZ, -R7, RZ ;  /* 0x80000007ff0b7210 */ /* 0x002fc60007ffe0ff */
[----:B------:R-:W-:Y:S02]  /*02f0*/  IMAD R8, R5, R6, R0 ;  /* 0x0000000605087224 */ /* 0x000fe400078e0200 */
[----:B------:R-:W-:Y:S02]  /*0300*/  HFMA2 R6, -RZ, RZ, 0, 0 ;  /* 0x00000000ff067431 */ /* 0x000fe400000001ff */
[----:B------:R-:W-:Y:S01]  /*0310*/  IMAD R5, R11, R4, RZ ;  /* 0x000000040b057224 */ /* 0x000fe200078e02ff */
[----:B------:R-:W-:-:S03]  /*0320*/  IABS R10, R8 ;  /* 0x00000008000a7213 */ /* 0x000fc60000000000 */
[----:B------:R-:W-:-:S04]  /*0330*/  IMAD.HI.U32 R6, R7, R5, R6 ;  /* 0x0000000507067227 */ /* 0x000fc800078e0006 */
[----:B------:R-:W-:-:S04]  /*0340*/  IMAD.MOV.U32 R5, RZ, RZ, R10 ;  /* 0x000000ffff057224 */ /* 0x000fc800078e000a */
[----:B------:R-:W-:-:S05]  /*0350*/  IMAD.HI.U32 R6, R6, R5, RZ ;  /* 0x0000000506067227 */ /* 0x000fca00078e00ff */
[----:B------:R-:W-:-:S05]  /*0360*/  IADD3 R7, PT, PT, -R6, RZ, RZ ;  /* 0x000000ff06077210 */ /* 0x000fca0007ffe1ff */
        /* <DEDUP_REMOVED lines=8> */
[----:B------:R-:W-:-:S06]  /*03f0*/  @P0 IADD3 R6, PT, PT, R6, 0x1, RZ ;  /* 0x0000000106060810 */ /* 0x000fcc0007ffe0ff */
[----:B------:R-:W-:Y:S01]  /*0400*/  @!P1 IMAD.MOV R6, RZ, RZ, -R6 ;  /* 0x000000ffff069224 */ /* 0x000fe200078e0a06 */
[----:B------:R-:W-:-:S04]  /*0410*/  @!P2 LOP3.LUT R6, RZ, R3, RZ, 0x33, !PT ;  /* 0x00000003ff06a212 */ /* 0x000fc800078e33ff */
[C---:B------:R-:W-:Y:S02]  /*0420*/  ISETP.GE.AND P0, PT, R6.reuse, UR7, PT ;  /* 0x0000000706007c0c */ /* 0x040fe4000bf06270 */
[----:B------:R-:W-:-:S05]  /*0430*/  IADD3 R4, PT, PT, -R6, RZ, RZ ;  /* 0x000000ff06047210 */ /* 0x000fca0007ffe1ff */
[----:B------:R-:W-:-:S06]  /*0440*/  IMAD R8, R3, R4, R8 ;  /* 0x0000000403087224 */ /* 0x000fcc00078e0208 */
[----:B0-----:R-:W-:Y:S05]  /*0450*/  @P0 BRA `(.L_x_45) ;  /* 0x0000000000240947 */ /* 0x001fea0003800000 */
[----:B------:R-:W0:Y:S01]  /*0460*/  LDC.64 R4, c[0x0][0x380] ;  /* 0x0000e000ff047b82 */ /* 0x000e220000000a00 */
[----:B------:R-:W-:-:S04]  /*0470*/  IMAD R2, R9, UR7, R6 ;  /* 0x0000000709027c24 */ /* 0x000fc8000f8e0206 */
[----:B------:R-:W-:-:S04]  /*0480*/  IMAD R3, R2, R3, R8 ;  /* 0x0000000302037224 */ /* 0x000fc800078e0208 */
[----:B0-----:R-:W-:Y:S02]  /*0490*/  IMAD.WIDE R2, R3, 0x4, R4 ;  /* 0x0000000403027825 */ /* 0x001fe400078e0204 */
[----:B------:R-:W0:Y:S04]  /*04a0*/  LDC.64 R4, c[0x0][0x390] ;  /* 0x0000e400ff047b82 */ /* 0x000e280000000a00 */
[----:B------:R-:W2:Y:S01]  /*04b0*/  LDG.E.CONSTANT R3, desc[UR4][R2.64] ;  /* 0x0000000402037981 */ /* 0x000ea2000c1e9900 */
[----:B0-----:R-:W-:-:S05]  /*04c0*/  IMAD.WIDE R4, R0, 0x4, R4 ;  /* 0x0000000400047825 */ /* 0x001fca00078e0204 */
[----:B--2---:R-:W-:Y:S01]  /*04d0*/  STG.E desc[UR4][R4.64], R3 ;  /* 0x0000000304007986 */ /* 0x004fe2000c101904 */
[----:B------:R-:W-:Y:S05]  /*04e0*/  EXIT ;  /* 0x000000000000794d */ /* 0x000fea0003800000 */
.L_x_45:
[----:B------:R-:W0:Y:S01]  /*04f0*/  LDC.64 R4, c[0x0][0x388] ;  /* 0x0000e200ff047b82 */ /* 0x000e220000000a00 */
[----:B------:R-:W-:-:S05]  /*0500*/  IADD3 R7, PT, PT, R6, -UR7, RZ ;  /* 0x8000000706077c10 */ /* 0x000fca000fffe0ff */
[----:B------:R-:W-:-:S04]  /*0510*/  IMAD R2, R9, R2, R7 ;  /* 0x0000000209027224 */ /* 0x000fc800078e0207 */
[----:B------:R-:W-:-:S04]  /*0520*/  IMAD R3, R2, R3, R8 ;  /* 0x0000000302037224 */ /* 0x000fc800078e0208 */
[----:B0-----:R-:W-:Y:S02]  /*0530*/  IMAD.WIDE R2, R3, 0x4, R4 ;  /* 0x0000000403027825 */ /* 0x001fe400078e0204 */
[----:B------:R-:W0:Y:S04]  /*0540*/  LDC.64 R4, c[0x0][0x390] ;  /* 0x0000e400ff047b82 */ /* 0x000e280000000a00 */
[----:B------:R-:W2:Y:S01]  /*0550*/  LDG.E.CONSTANT R3, desc[UR4][R2.64] ;  /* 0x0000000402037981 */ /* 0x000ea2000c1e9900 */
[----:B0-----:R-:W-:-:S05]  /*0560*/  IMAD.WIDE R4, R0, 0x4, R4 ;  /* 0x0000000400047825 */ /* 0x001fca00078e0204 */
[----:B--2---:R-:W-:Y:S01]  /*0570*/  STG.E desc[UR4][R4.64], R3 ;  /* 0x0000000304007986 */ /* 0x004fe2000c101904 */
[----:B------:R-:W-:Y:S05]  /*0580*/  EXIT ;  /* 0x000000000000794d */ /* 0x000fea0003800000 */
.L_x_46:
        /* <DEDUP_REMOVED lines=15> */
.L_x_99:


//--------------------- .text._ZN8pygpukit3ops2nn16scale_f32_kernelEPKfPffi --------------------------
	.section	.text._ZN8pygpukit3ops2nn16scale_f32_kernelEPKfPffi,"ax",@progbits
	.align	128
        .global         _ZN8pygpukit3ops2nn16scale_f32_kernelEPKfPffi
        .type           _ZN8pygpukit3ops2nn16scale_f32_kernelEPKfPffi,@function
        .size           _ZN8pygpukit3ops2nn16scale_f32_kernelEPKfPffi,(.L_x_100 - _ZN8pygpukit3ops2nn16scale_f32_kernelEPKfPffi)
        .other          _ZN8pygpukit3ops2nn16scale_f32_kernelEPKfPffi,@"STO_CUDA_ENTRY STV_DEFAULT"
_ZN8pygpukit3ops2nn16scale_f32_kernelEPKfPffi:
.text._ZN8pygpukit3ops2nn16scale_f32_kernelEPKfPffi:
[----:B------:R-:W-:Y:S01]  /*0000*/  LDC R1, c[0x0][0x37c] ;  /* 0x0000df00ff017b82 */ /* 0x000fe20000000800 */
[----:B------:R-:W0:Y:S07]  /*0010*/  S2R R0, SR_TID.X ;  /* 0x0000000000007919 */ /* 0x000e2e0000002100 */
[----:B------:R-:W0:Y:S01]  /*0020*/  S2UR UR4, SR_CTAID.X ;  /* 0x00000000000479c3 */ /* 0x000e220000002500 */
[----:B------:R-:W1:Y:S07]  /*0030*/  LDCU UR5, c[0x0][0x394] ;  /* 0x00007280ff0577ac */ /* 0x000e6e0008000800 */
[----:B------:R-:W0:Y:S02]  /*0040*/  LDC R7, c[0x0][0x360] ;  /* 0x0000d800ff077b82 */ /* 0x000e240000000800 */
[----:B0-----:R-:W-:-:S05]  /*0050*/  IMAD R7, R7, UR4, R0 ;  /* 0x0000000407077c24 */ /* 0x001fca000f8e0200 */
[----:B-1----:R-:W-:-:S13]  /*0060*/  ISETP.GE.AND P0, PT, R7, UR5, PT ;  /* 0x0000000507007c0c */ /* 0x002fda000bf06270 */
[----:B------:R-:W-:Y:S05]  /*0070*/  @P0 EXIT ;  /* 0x000000000000094d */ /* 0x000fea0003800000 */
[----:B------:R-:W0:Y:S01]  /*0080*/  LDC.64 R2, c[0x0][0x380] ;  /* 0x0000e000ff027b82 */ /* 0x000e220000000a00 */
[----:B------:R-:W1:Y:S01]  /*0090*/  LDCU.64 UR4, c[0x0][0x358] ;  /* 0x00006b00ff0477ac */ /* 0x000e620008000a00 */
[----:B------:R-:W2:Y:S06]  /*00a0*/  LDCU UR6, c[0x0][0x390] ;  /* 0x00007200ff0677ac */ /* 0x000eac0008000800 */
[----:B------:R-:W3:Y:S01]  /*00b0*/  LDC.64 R4, c[0x0][0x388] ;  /* 0x0000e200ff047b82 */ /* 0x000ee20000000a00 */
[----:B0-----:R-:W-:-:S06]  /*00c0*/  IMAD.WIDE R2, R7, 0x4, R2 ;  /* 0x0000000407027825 */ /* 0x001fcc00078e0202 */
[----:B-1----:R-:W2:Y:S01]  /*00d0*/  LDG.E.CONSTANT R2, desc[UR4][R2.64] ;  /* 0x0000000402027981 */ /* 0x002ea2000c1e9900 */
[----:B---3--:R-:W-:-:S04]  /*00e0*/  IMAD.WIDE R4, R7, 0x4, R4 ;  /* 0x0000000407047825 */ /* 0x008fc800078e0204 */
[----:B--2---:R-:W-:-:S05]  /*00f0*/  FMUL R7, R2, UR6 ;  /* 0x0000000602077c20 */ /* 0x004fca0008400000 */
[----:B------:R-:W-:Y:S01]  /*0100*/  STG.E desc[UR4][R4.64], R7 ;  /* 0x0000000704007986 */ /* 0x000fe2000c101904 */
[----:B------:R-:W-:Y:S05]  /*0110*/  EXIT ;  /* 0x000000000000794d */ /* 0x000fea0003800000 */
.L_x_47:
        /* <DEDUP_REMOVED lines=14> */
.L_x_100:


//--------------------- .text._ZN8pygpukit3ops2nn33gated_residual_inplace_f32_kernelEPfPKfS4_iii --------------------------
	.section	.text._ZN8pygpukit3ops2nn33gated_residual_inplace_f32_kernelEPfPKfS4_iii,"ax",@progbits
	.align	128
        .global         _ZN8pygpukit3ops2nn33gated_residual_inplace_f32_kernelEPfPKfS4_iii
        .type           _ZN8pygpukit3ops2nn33gated_residual_inplace_f32_kernelEPfPKfS4_iii,@function
        .size           _ZN8pygpukit3ops2nn33gated_residual_inplace_f32_kernelEPfPKfS4_iii,(.L_x_101 - _ZN8pygpukit3ops2nn33gated_residual_inplace_f32_kernelEPfPKfS4_iii)
        .other          _ZN8pygpukit3ops2nn33gated_residual_inplace_f32_kernelEPfPKfS4_iii,@"STO_CUDA_ENTRY STV_DEFAULT"
_ZN8pygpukit3ops2nn33gated_residual_inplace_f32_kernelEPfPKfS4_iii:
.text._ZN8pygpukit3ops2nn33gated_residual_inplace_f32_kernelEPfPKfS4_iii:
        /* <DEDUP_REMOVED lines=14> */
[----:B------:R-:W-:Y:S02]  /*00e0*/  IABS R13, R0 ;  /* 0x00000000000d7213 */ /* 0x000fe40000000000 */
[----:B------:R-:W-:Y:S01]  /*00f0*/  IABS R5, R3 ;  /* 0x0000000300057213 */ /* 0x000fe20000000000 */
[----:B------:R-:W1:Y:S01]  /*0100*/  I2F.RP R11, R4 ;  /* 0x00000004000b7306 */ /* 0x000e620000209400 */
[----:B------:R-:W-:-:S07]  /*0110*/  ISETP.GE.AND P1, PT, R0, RZ, PT ;  /* 0x000000ff0000720c */ /* 0x000fce0003f26270 */
[----:B------:R-:W2:Y:S08]  /*0120*/  I2F.RP R10, R5 ;  /* 0x00000005000a7306 */ /* 0x000eb00000209400 */
[----:B-1----:R-:W1:Y:S08]  /*0130*/  MUFU.RCP R11, R11 ;  /* 0x0000000b000b7308 */ /* 0x002e700000001000 */
[----:B--2---:R-:W2:Y:S01]  /*0140*/  MUFU.RCP R10, R10 ;  /* 0x0000000a000a7308 */ /* 0x004ea20000001000 */
[----:B-1----:R-:W-:-:S07]  /*0150*/  IADD3 R8, PT, PT, R11, 0xffffffe, RZ ;  /* 0x0ffffffe0b087810 */ /* 0x002fce0007ffe0ff */
        /* <DEDUP_REMOVED lines=15> */
[----:B------:R-:W-:Y:S01]  /*0250*/  IMAD.HI.U32 R12, R6, R13, RZ ;  /* 0x0000000d060c7227 */ /* 0x000fe200078e00ff */
[----:B------:R-:W1:Y:S03]  /*0260*/  LDC.64 R10, c[0x0][0x380] ;  /* 0x0000e000ff0a7b82 */ /* 0x000e660000000a00 */
[--C-:B------:R-:W-:Y:S01]  /*0270*/  IMAD R6, R12, R7, R13.reuse ;  /* 0x000000070c067224 */ /* 0x100fe200078e020d */
[----:B------:R-:W-:Y:S01]  /*0280*/  LOP3.LUT R7, R0, R3, RZ, 0x3c, !PT ;  /* 0x0000000300077212 */ /* 0x000fe200078e3cff */
[----:B------:R-:W-:-:S03]  /*0290*/  IMAD R13, R4, R8, R13 ;  /* 0x00000008040d7224 */ /* 0x000fc600078e020d */
[----:B------:R-:W-:Y:S01]  /*02a0*/  ISETP.GT.U32.AND P5, PT, R5, R6, PT ;  /* 0x000000060500720c */ /* 0x000fe20003fa4070 */
[----:B------:R-:W2:Y:S01]  /*02b0*/  LDC.64 R8, c[0x0][0x388] ;  /* 0x0000e200ff087b82 */ /* 0x000ea20000000a00 */
[----:B------:R-:W-:Y:S02]  /*02c0*/  ISETP.GT.U32.AND P0, PT, R4, R13, PT ;  /* 0x0000000d0400720c */ /* 0x000fe40003f04070 */
[----:B------:R-:W-:-:S09]  /*02d0*/  ISETP.GE.AND P2, PT, R7, RZ, PT ;  /* 0x000000ff0700720c */ /* 0x000fd20003f46270 */
[----:B------:R-:W-:Y:S02]  /*02e0*/  @!P5 IMAD.IADD R6, R6, 0x1, -R5 ;  /* 0x000000010606d824 */ /* 0x000fe400078e0a05 */
[----:B------:R-:W-:Y:S01]  /*02f0*/  @!P0 IADD3 R13, PT, PT, R13, -R4, RZ ;  /* 0x800000040d0d8210 */ /* 0x000fe20007ffe0ff */
[----:B------:R-:W-:Y:S01]  /*0300*/  @!P5 VIADD R12, R12, 0x1 ;  /* 0x000000010c0cd836 */ /* 0x000fe20000000000 */
[----:B------:R-:W-:Y:S02]  /*0310*/  ISETP.NE.AND P0, PT, R2, RZ, PT ;  /* 0x000000ff0200720c */ /* 0x000fe40003f05270 */
[----:B------:R-:W-:Y:S02]  /*0320*/  ISETP.GE.U32.AND P4, PT, R6, R5, PT ;  /* 0x000000050600720c */ /* 0x000fe40003f86070 */
[----:B------:R-:W-:Y:S01]  /*0330*/  ISETP.GT.U32.AND P3, PT, R4, R13, PT ;  /* 0x0000000d0400720c */ /* 0x000fe20003f64070 */
[----:B------:R-:W3:Y:S01]  /*0340*/  LDC.64 R6, c[0x0][0x390] ;  /* 0x0000e400ff067b82 */ /* 0x000ee20000000a00 */
[----:B------:R-:W-:-:S09]  /*0350*/  ISETP.NE.AND P5, PT, R3, RZ, PT ;  /* 0x000000ff0300720c */ /* 0x000fd20003fa5270 */
[----:B------:R-:W-:Y:S02]  /*0360*/  @P4 IADD3 R12, PT, PT, R12, 0x1, RZ ;  /* 0x000000010c0c4810 */ /* 0x000fe40007ffe0ff */
[----:B------:R-:W-:Y:S02]  /*0370*/  @!P3 IMAD.IADD R13, R13, 0x1, -R4 ;  /* 0x000000010d0db824 */ /* 0x000fe400078e0a04 */
[----:B------:R-:W-:Y:S02]  /*0380*/  @!P2 IADD3 R12, PT, PT, -R12, RZ, RZ ;  /* 0x000000ff0c0ca210 */ /* 0x000fe40007ffe1ff */
[----:B------:R-:W-:Y:S01]  /*0390*/  @!P1 IMAD.MOV R13, RZ, RZ, -R13 ;  /* 0x000000ffff0d9224 */ /* 0x000fe200078e0a0d */
[----:B------:R-:W-:Y:S02]  /*03a0*/  @!P5 LOP3.LUT R12, RZ, R3, RZ, 0x33, !PT ;  /* 0x00000003ff0cd212 */ /* 0x000fe400078e33ff */
[----:B------:R-:W-:-:S05]  /*03b0*/  @!P0 LOP3.LUT R13, RZ, R2, RZ, 0x33, !PT ;  /* 0x00000002ff0d8212 */ /* 0x000fca00078e33ff */
[----:B------:R-:W-:Y:S02]  /*03c0*/  IMAD R3, R12, R2, R13 ;  /* 0x000000020c037224 */ /* 0x000fe400078e020d */
[----:B---3--:R-:W-:-:S04]  /*03d0*/  IMAD.WIDE R4, R0, 0x4, R6 ;  /* 0x0000000400047825 */ /* 0x008fc800078e0206 */
[----:B--2---:R-:W-:Y:S02]  /*03e0*/  IMAD.WIDE R2, R3, 0x4, R8 ;  /* 0x0000000403027825 */ /* 0x004fe400078e0208 */
[----:B0-----:R-:W2:Y:S02]  /*03f0*/  LDG.E.CONSTANT R5, desc[UR6][R4.64] ;  /* 0x0000000604057981 */ /* 0x001ea4000c1e9900 */
[----:B-1----:R-:W-:Y:S02]  /*0400*/  IMAD.WIDE R6, R0, 0x4, R10 ;  /* 0x0000000400067825 */ /* 0x002fe400078e020a */
[----:B------:R-:W2:Y:S04]  /*0410*/  LDG.E.CONSTANT R2, desc[UR6][R2.64] ;  /* 0x0000000602027981 */ /* 0x000ea8000c1e9900 */
[----:B------:R-:W2:Y:S02]  /*0420*/  LDG.E R9, desc[UR6][R6.64] ;  /* 0x0000000606097981 */ /* 0x000ea4000c1e1900 */
[----:B--2---:R-:W-:-:S05]  /*0430*/  FFMA R9, R2, R5, R9 ;  /* 0x0000000502097223 */ /* 0x004fca0000000009 */
[----:B------:R-:W-:Y:S01]  /*0440*/  STG.E desc[UR6][R6.64], R9 ;  /* 0x0000000906007986 */ /* 0x000fe2000c101906 */
[----:B------:R-:W-:Y:S05]  /*0450*/  EXIT ;  /* 0x000000000000794d */ /* 0x000fea0003800000 */
.L_x_48:
        /* <DEDUP_REMOVED lines=10> */
.L_x_101:


//--------------------- .text._ZN8pygpukit3ops2nn25gated_residual_f32_kernelEPKfS3_S3_Pfiii --------------------------
	.section	.text._ZN8pygpukit3ops2nn25gated_residual_f32_kernelEPKfS3_S3_Pfiii,"ax",@progbits
	.align	128
        .global         _ZN8pygpukit3ops2nn25gated_residual_f32_kernelEPKfS3_S3_Pfiii
        .type           _ZN8pygpukit3ops2nn25gated_residual_f32_kernelEPKfS3_S3_Pfiii,@function
        .size           _ZN8pygpukit3ops2nn25gated_residual_f32_kernelEPKfS3_S3_Pfiii,(.L_x_102 - _ZN8pygpukit3ops2nn25gated_residual_f32_kernelEPKfS3_S3_Pfiii)
        .other          _ZN8pygpukit3ops2nn25gated_residual_f32_kernelEPKfS3_S3_Pfiii,@"STO_CUDA_ENTRY STV_DEFAULT"
_ZN8pygpukit3ops2nn25gated_residual_f32_kernelEPKfS3_S3_Pfiii:
.text._ZN8pygpukit3ops2nn25gated_residual_f32_kernelEPKfS3_S3_Pfiii:
        /* <DEDUP_REMOVED lines=62> */
[C---:B-1----:R-:W-:Y:S02]  /*03e0*/  IMAD.WIDE R6, R0.reuse, 0x4, R10 ;  /* 0x0000000400067825 */ /* 0x042fe400078e020a */
[----:B0-----:R-:W3:Y:S02]  /*03f0*/  LDG.E.CONSTANT R2, desc[UR6][R2.64] ;  /* 0x0000000602027981 */ /* 0x001ee4000c1e9900 */
[----:B--2---:R-:W-:Y:S02]  /*0400*/  IMAD.WIDE R4, R5, 0x4, R8 ;  /* 0x0000000405047825 */ /* 0x004fe400078e0208 */
[----:B------:R-:W3:Y:S01]  /*0410*/  LDG.E.CONSTANT R6, desc[UR6][R6.64] ;  /* 0x0000000606067981 */ /* 0x000ee2000c1e9900 */
[----:B------:R-:W0:Y:S03]  /*0420*/  LDC.64 R8, c[0x0][0x398] ;  /* 0x0000e600ff087b82 */ /* 0x000e260000000a00 */
[----:B------:R-:W3:Y:S01]  /*0430*/  LDG.E.CONSTANT R5, desc[UR6][R4.64] ;  /* 0x0000000604057981 */ /* 0x000ee2000c1e9900 */
[----:B0-----:R-:W-:-:S04]  /*0440*/  IMAD.WIDE R8, R0, 0x4, R8 ;  /* 0x0000000400087825 */ /* 0x001fc800078e0208 */
[----:B---3--:R-:W-:-:S05]  /*0450*/  FFMA R11, R5, R6, R2 ;  /* 0x00000006050b7223 */ /* 0x008fca0000000002 */
[----:B------:R-:W-:Y:S01]  /*0460*/  STG.E desc[UR6][R8.64], R11 ;  /* 0x0000000b08007986 */ /* 0x000fe2000c101906 */
[----:B------:R-:W-:Y:S05]  /*0470*/  EXIT ;  /* 0x000000000000794d */ /* 0x000fea0003800000 */
.L_x_49:
        /* <DEDUP_REMOVED lines=16> */
.L_x_102:


//--------------------- .text._ZN8pygpukit3ops2nn19modulate_f32_kernelEPKfS3_S3_Pfiii --------------------------
	.section	.text._ZN8pygpukit3ops2nn19modulate_f32_kernelEPKfS3_S3_Pfiii,"ax",@progbits
	.align	128
        .global         _ZN8pygpukit3ops2nn19modulate_f32_kernelEPKfS3_S3_Pfiii
        .type           _ZN8pygpukit3ops2nn19modulate_f32_kernelEPKfS3_S3_Pfiii,@function
        .size           _ZN8pygpukit3ops2nn19modulate_f32_kernelEPKfS3_S3_Pfiii,(.L_x_103 - _ZN8pygpukit3ops2nn19modulate_f32_kernelEPKfS3_S3_Pfiii)
        .other          _ZN8pygpukit3ops2nn19modulate_f32_kernelEPKfS3_S3_Pfiii,@"STO_CUDA_ENTRY STV_DEFAULT"
_ZN8pygpukit3ops2nn19modulate_f32_kernelEPKfS3_S3_Pfiii:
.text._ZN8pygpukit3ops2nn19modulate_f32_kernelEPKfS3_S3_Pfiii:
        /* <DEDUP_REMOVED lines=11> */
[----:B------:R-:W-:Y:S01]  /*00b0*/  IABS R6, R2 ;  /* 0x0000000200067213 */ /* 0x000fe20000000000 */
[C---:B------:R-:W-:Y:S01]  /*00c0*/  IMAD R3, R2.reuse, UR5, RZ ;  /* 0x0000000502037c24 */ /* 0x040fe2000f8e02ff */
[----:B------:R-:W-:Y:S01]  /*00d0*/  IABS R12, R0 ;  /* 0x00000000000c7213 */ /* 0x000fe20000000000 */
[----:B------:R-:W0:Y:S01]  /*00e0*/  LDCU.64 UR6, c[0x0][0x358] ;  /* 0x00006b00ff0677ac */ /* 0x000e220008000a00 */
[----:B------:R-:W1:Y:S01]  /*00f0*/  I2F.RP R11, R6 ;  /* 0x00000006000b7306 */ /* 0x000e620000209400 */
[----:B------:R-:W-:Y:S02]  /*0100*/  ISETP.NE.AND P4, PT, R2, RZ, PT ;  /* 0x000000ff0200720c */ /* 0x000fe40003f85270 */
[----:B------:R-:W-:-:S05]  /*0110*/  IABS R7, R3 ;  /* 0x0000000300077213 */ /* 0x000fca0000000000 */
[----:B------:R-:W2:Y:S08]  /*0120*/  I2F.RP R10, R7 ;  /* 0x00000007000a7306 */ /* 0x000eb00000209400 */
[----:B-1----:R-:W1:Y:S08]  /*0130*/  MUFU.RCP R11, R11 ;  /* 0x0000000b000b7308 */ /* 0x002e700000001000 */
[----:B--2---:R-:W2:Y:S01]  /*0140*/  MUFU.RCP R10, R10 ;  /* 0x0000000a000a7308 */ /* 0x004ea20000001000 */
[----:B-1----:R-:W-:-:S07]  /*0150*/  IADD3 R8, PT, PT, R11, 0xffffffe, RZ ;  /* 0x0ffffffe0b087810 */ /* 0x002fce0007ffe0ff */
[----:B------:R1:W3:Y:S01]  /*0160*/  F2I.FTZ.U32.TRUNC.NTZ R9, R8 ;  /* 0x0000000800097305 */ /* 0x0002e2000021f000 */
[----:B--2---:R-:W-:-:S07]  /*0170*/  VIADD R4, R10, 0xffffffe ;  /* 0x0ffffffe0a047836 */ /* 0x004fce0000000000 */
[----:B------:R2:W4:Y:S01]  /*0180*/  F2I.FTZ.U32.TRUNC.NTZ R5, R4 ;  /* 0x0000000400057305 */ /* 0x000522000021f000 */
[----:B-1----:R-:W-:Y:S01]  /*0190*/  IMAD.MOV.U32 R8, RZ, RZ, RZ ;  /* 0x000000ffff087224 */ /* 0x002fe200078e00ff */
[----:B---3--:R-:W-:Y:S01]  /*01a0*/  IADD3 R13, PT, PT, RZ, -R9, RZ ;  /* 0x80000009ff0d7210 */ /* 0x008fe20007ffe0ff */
[----:B--2---:R-:W-:-:S04]  /*01b0*/  IMAD.MOV.U32 R4, RZ, RZ, RZ ;  /* 0x000000ffff047224 */ /* 0x004fc800078e00ff */
[----:B------:R-:W-:Y:S01]  /*01c0*/  IMAD R13, R13, R6, RZ ;  /* 0x000000060d0d7224 */ /* 0x000fe200078e02ff */
[----:B----4-:R-:W-:-:S03]  /*01d0*/  IADD3 R11, PT, PT, RZ, -R5, RZ ;  /* 0x80000005ff0b7210 */ /* 0x010fc60007ffe0ff */
[----:B------:R-:W-:Y:S01]  /*01e0*/  IMAD.HI.U32 R9, R9, R13, R8 ;  /* 0x0000000d09097227 */ /* 0x000fe200078e0008 */
[----:B------:R-:W-:-:S03]  /*01f0*/  MOV R8, R11 ;  /* 0x0000000b00087202 */ /* 0x000fc60000000f00 */
[----:B------:R-:W-:-:S04]  /*0200*/  IMAD.MOV.U32 R13, RZ, RZ, R12 ;  /* 0x000000ffff0d7224 */ /* 0x000fc800078e000c */
[----:B------:R-:W-:-:S04]  /*0210*/  IMAD.HI.U32 R9, R9, R13, RZ ;  /* 0x0000000d09097227 */ /* 0x000fc800078e00ff */
[----:B------:R-:W-:Y:S01]  /*0220*/  IMAD R11, R8, R7, RZ ;  /* 0x00000007080b7224 */ /* 0x000fe200078e02ff */
[----:B------:R-:W-:Y:S02]  /*0230*/  IADD3 R9, PT, PT, -R9, RZ, RZ ;  /* 0x000000ff09097210 */ /* 0x000fe40007ffe1ff */
[----:B------:R-:W-:Y:S01]  /*0240*/  IABS R8, R3 ;  /* 0x0000000300087213 */ /* 0x000fe20000000000 */
[----:B------:R-:W-:-:S04]  /*0250*/  IMAD.HI.U32 R4, R5, R11, R4 ;  /* 0x0000000b05047227 */ /* 0x000fc800078e0004 */
[--C-:B------:R-:W-:Y:S02]  /*0260*/  IMAD R11, R6, R9, R13.reuse ;  /* 0x00000009060b7224 */ /* 0x100fe400078e020d */
[----:B------:R-:W-:Y:S02]  /*0270*/  IMAD.MOV R5, RZ, RZ, -R8 ;  /* 0x000000ffff057224 */ /* 0x000fe400078e0a08 */
[----:B------:R-:W-:Y:S01]  /*0280*/  IMAD.HI.U32 R10, R4, R13, RZ ;  /* 0x0000000d040a7227 */ /* 0x000fe200078e00ff */
[----:B------:R-:W-:Y:S01]  /*0290*/  ISETP.GT.U32.AND P0, PT, R6, R11, PT ;  /* 0x0000000b0600720c */ /* 0x000fe20003f04070 */
[----:B------:R-:W1:Y:S02]  /*02a0*/  LDC.64 R8, c[0x0][0x390] ;  /* 0x0000e400ff087b82 */ /* 0x000e640000000a00 */
[----:B------:R-:W-:-:S05]  /*02b0*/  IMAD R4, R10, R5, R13 ;  /* 0x000000050a047224 */ /* 0x000fca00078e020d */
[----:B------:R-:W-:-:S05]  /*02c0*/  ISETP.GT.U32.AND P3, PT, R7, R4, PT ;  /* 0x000000040700720c */ /* 0x000fca0003f64070 */
[----:B------:R-:W-:-:S04]  /*02d0*/  @!P0 IADD3 R11, PT, PT, R11, -R6, RZ ;  /* 0x800000060b0b8210 */ /* 0x000fc80007ffe0ff */
[----:B------:R-:W-:-:S04]  /*02e0*/  ISETP.GT.U32.AND P1, PT, R6, R11, PT ;  /* 0x0000000b0600720c */ /* 0x000fc80003f24070 */
[----:B------:R-:W-:Y:S01]  /*02f0*/  @!P3 IMAD.IADD R4, R4, 0x1, -R7 ;  /* 0x000000010404b824 */ /* 0x000fe200078e0a07 */
[----:B------:R-:W-:Y:S02]  /*0300*/  @!P3 IADD3 R10, PT, PT, R10, 0x1, RZ ;  /* 0x000000010a0ab810 */ /* 0x000fe40007ffe0ff */
[----:B------:R-:W-:Y:S02]  /*0310*/  ISETP.NE.AND P3, PT, R3, RZ, PT ;  /* 0x000000ff0300720c */ /* 0x000fe40003f65270 */
[----:B------:R-:W-:Y:S02]  /*0320*/  ISETP.GE.U32.AND P0, PT, R4, R7, PT ;  /* 0x000000070400720c */ /* 0x000fe40003f06070 */
[----:B------:R-:W-:Y:S02]  /*0330*/  LOP3.LUT R4, R0, R3, RZ, 0x3c, !PT ;  /* 0x0000000300047212 */ /* 0x000fe400078e3cff */
[----:B------:R-:W-:Y:S02]  /*0340*/  @!P1 IADD3 R11, PT, PT, R11, -R6, RZ ;  /* 0x800000060b0b9210 */ /* 0x000fe40007ffe0ff */
[----:B------:R-:W-:Y:S01]  /*0350*/  ISETP.GE.AND P2, PT, R4, RZ, PT ;  /* 0x000000ff0400720c */ /* 0x000fe20003f46270 */
[----:B------:R-:W2:Y:S01]  /*0360*/  LDC.64 R6, c[0x0][0x380] ;  /* 0x0000e000ff067b82 */ /* 0x000ea20000000a00 */
[----:B------:R-:W-:-:S05]  /*0370*/  ISETP.GE.AND P1, PT, R0, RZ, PT ;  /* 0x000000ff0000720c */ /* 0x000fca0003f26270 */
[----:B------:R-:W-:Y:S02]  /*0380*/  @P0 VIADD R10, R10, 0x1 ;  /* 0x000000010a0a0836 */ /* 0x000fe40000000000 */
[----:B------:R-:W3:Y:S04]  /*0390*/  LDC.64 R4, c[0x0][0x388] ;  /* 0x0000e200ff047b82 */ /* 0x000ee80000000a00 */
[----:B------:R-:W-:Y:S02]  /*03a0*/  @!P2 IADD3 R10, PT, PT, -R10, RZ, RZ ;  /* 0x000000ff0a0aa210 */ /* 0x000fe40007ffe1ff */
[----:B------:R-:W-:Y:S02]  /*03b0*/  @!P1 IADD3 R11, PT, PT, -R11, RZ, RZ ;  /* 0x000000ff0b0b9210 */ /* 0x000fe40007ffe1ff */
[----:B------:R-:W-:-:S02]  /*03c0*/  @!P3 LOP3.LUT R10, RZ, R3, RZ, 0x33, !PT ;  /* 0x00000003ff0ab212 */ /* 0x000fc400078e33ff */
[----:B------:R-:W-:-:S05]  /*03d0*/  @!P4 LOP3.LUT R11, RZ, R2, RZ, 0x33, !PT ;  /* 0x00000002ff0bc212 */ /* 0x000fca00078e33ff */
[----:B------:R-:W-:Y:S02]  /*03e0*/  IMAD R11, R10, R2, R11 ;  /* 0x000000020a0b7224 */ /* 0x000fe400078e020b */
[----:B--2---:R-:W-:-:S04]  /*03f0*/  IMAD.WIDE R2, R0, 0x4, R6 ;  /* 0x0000000400027825 */ /* 0x004fc800078e0206 */
[C---:B-1----:R-:W-:Y:S02]  /*0400*/  IMAD.WIDE R6, R11.reuse, 0x4, R8 ;  /* 0x000000040b067825 */ /* 0x042fe400078e0208 */
[----:B0-----:R-:W2:Y:S01]  /*0410*/  LDG.E.CONSTANT R2, desc[UR6][R2.64] ;  /* 0x0000000602027981 */ /* 0x001ea2000c1e9900 */
[----:B------:R-:W0:Y:S01]  /*0420*/  LDC.64 R8, c[0x0][0x398] ;  /* 0x0000e600ff087b82 */ /* 0x000e220000000a00 */
[----:B---3--:R-:W-:Y:S02]  /*0430*/  IMAD.WIDE R4, R11, 0x4, R4 ;  /* 0x000000040b047825 */ /* 0x008fe400078e0204 */
[----:B------:R-:W2:Y:S04]  /*0440*/  LDG.E.CONSTANT R7, desc[UR6][R6.64] ;  /* 0x0000000606077981 */ /* 0x000ea8000c1e9900 */
[----:B------:R-:W3:Y:S01]  /*0450*/  LDG.E.CONSTANT R4, desc[UR6][R4.64] ;  /* 0x0000000604047981 */ /* 0x000ee2000c1e9900 */
[----:B0-----:R-:W-:-:S04]  /*0460*/  IMAD.WIDE R8, R0, 0x4, R8 ;  /* 0x0000000400087825 */ /* 0x001fc800078e0208 */
[----:B---3--:R-:W-:-:S04]  /*0470*/  FADD R10, R4, 1 ;  /* 0x3f800000040a7421 */ /* 0x008fc80000000000 */
[----:B--2---:R-:W-:-:S05]  /*0480*/  FFMA R11, R2, R10, R7 ;  /* 0x0000000a020b7223 */ /* 0x004fca0000000007 */
[----:B------:R-:W-:Y:S01]  /*0490*/  STG.E desc[UR6][R8.64], R11 ;  /* 0x0000000b08007986 */ /* 0x000fe2000c101906 */
[----:B------:R-:W-:Y:S05]  /*04a0*/  EXIT ;  /* 0x000000000000794d */ /* 0x000fea0003800000 */
.L_x_50:
        /* <DEDUP_REMOVED lines=13> */
.L_x_103:


//--------------------- .text._ZN8pygpukit3ops2nn28layer_norm_simple_f32_kernelEPKfPfiiif --------------------------
	.section	.text._ZN8pygpukit3ops2nn28layer_norm_simple_f32_kernelEPKfPfiiif,"ax",@progbits
	.align	128
        .global         _ZN8pygpukit3ops2nn28layer_norm_simple_f32_kernelEPKfPfiiif
        .type           _ZN8pygpukit3ops2nn28layer_norm_simple_f32_kernelEPKfPfiiif,@function
        .size           _ZN8pygpukit3ops2nn28layer_norm_simple_f32_kernelEPKfPfiiif,(.L_x_93 - _ZN8pygpukit3ops2nn28layer_norm_simple_f32_kernelEPKfPfiiif)
        .other          _ZN8pygpukit3ops2nn28layer_norm_simple_f32_kernelEPKfPfiiif,@"STO_CUDA_ENTRY STV_DEFAULT"
_ZN8pygpukit3ops2nn28layer_norm_simple_f32_kernelEPKfPfiiif:
.text._ZN8pygpukit3ops2nn28layer_norm_simple_f32_kernelEPKfPfiiif:
        /* <DEDUP_REMOVED lines=42> */
.L_x_53:
[----:B------:R-:W-:-:S06]  /*02a0*/  IMAD.WIDE R8, R3, 0x4, R4 ;  /* 0x0000000403087825 */ /* 0x000fcc00078e0204 */
[----:B------:R-:W2:Y:S01]  /*02b0*/  LDG.E.CONSTANT R9, desc[UR6][R8.64] ;  /* 0x0000000608097981 */ /* 0x000ea2000c1e9900 */
[----:B0-----:R-:W-:-:S04]  /*02c0*/  IADD3 R3, PT, PT, R6, R3, RZ ;  /* 0x0000000306037210 */ /* 0x001fc80007ffe0ff */
[----:B------:R-:W-:Y:S01]  /*02d0*/  ISETP.GE.AND P0, PT, R3, UR8, PT ;  /* 0x0000000803007c0c */ /* 0x000fe2000bf06270 */
[----:B--2---:R-:W-:-:S12]  /*02e0*/  FADD R0, R9, R0 ;  /* 0x0000000009007221 */ /* 0x004fd80000000000 */
[----:B------:R-:W-:Y:S05]  /*02f0*/  @!P0 BRA `(.L_x_53) ;  /* 0xfffffffc00e88947 */ /* 0x000fea000383ffff */
.L_x_52:
[----:B------:R-:W-:Y:S05]  /*0300*/  BSYNC.RECONVERGENT B0 ;  /* 0x0000000000007941 */ /* 0x000fea0003800200 */
.L_x_51:
[----:B------:R-:W0:Y:S01]  /*0310*/  SHFL.DOWN PT, R3, R0, 0x10, 0x1f ;  /* 0x0a001f0000037f89 */ /* 0x000e2200000e0000 */
[----:B------:R-:W1:Y:S01]  /*0320*/  S2UR UR5, SR_CgaCtaId ;  /* 0x00000000000579c3 */ /* 0x000e620000008800 */
[----:B------:R-:W-:Y:S01]  /*0330*/  UMOV UR4, 0x400 ;  /* 0x0000040000047882 */ /* 0x000fe20000000000 */
[----:B------:R-:W-:Y:S01]  /*0340*/  ISETP.GT.U32.AND P1, PT, R7, 0x1f, PT ;  /* 0x0000001f0700780c */ /* 0x000fe20003f24070 */
        /* <DEDUP_REMOVED lines=9> */
[----:B------:R-:W-:-:S04]  /*03e0*/  IMAD.IADD R8, R3, 0x1, R10 ;  /* 0x0000000103087824 */ /* 0x000fc800078e020a */
[----:B------:R-:W0:Y:S02]  /*03f0*/  SHFL.DOWN PT, R6, R9, 0x2, 0x1f ;  /* 0x08401f0009067f89 */ /* 0x000e2400000e0000 */
[----:B0-----:R-:W-:Y:S01]  /*0400*/  FADD R11, R9, R6 ;  /* 0x00000006090b7221 */ /* 0x001fe20000000000 */
[C---:B------:R-:W-:Y:S02]  /*0410*/  LOP3.LUT P0, R6, R7.reuse, 0x1f, RZ, 0xc0, !PT ;  /* 0x0000001f07067812 */ /* 0x040fe4000780c0ff */
[----:B------:R-:W-:Y:S02]  /*0420*/  LEA R9, R7, R10, 0x2 ;  /* 0x0000000a07097211 */ /* 0x000fe400078e10ff */
[----:B------:R-:W0:Y:S02]  /*0430*/  SHFL.DOWN PT, R12, R11, 0x1, 0x1f ;  /* 0x08201f000b0c7f89 */ /* 0x000e2400000e0000 */
[----:B0-----:R-:W-:-:S07]  /*0440*/  FADD R3, R11, R12 ;  /* 0x0000000c0b037221 */ /* 0x001fce0000000000 */
        /* <DEDUP_REMOVED lines=12> */
[----:B0-2---:R-:W0:Y:S02]  /*0510*/  SHFL.DOWN PT, R3, R0, 0x10, 0x1f ;  /* 0x0a001f0000037f89 */ /* 0x005e2400000e0000 */
[----:B0-----:R-:W-:-:S05]  /*0520*/  FADD R3, R3, R0 ;  /* 0x0000000003037221 */ /* 0x001fca0000000000 */
[----:B------:R-:W0:Y:S02]  /*0530*/  SHFL.DOWN PT, R12, R3, 0x8, 0x1f ;  /* 0x09001f00030c7f89 */ /* 0x000e2400000e0000 */
[----:B0-----:R-:W-:-:S05]  /*0540*/  FADD R12, R3, R12 ;  /* 0x0000000c030c7221 */ /* 0x001fca0000000000 */
[----:B------:R-:W0:Y:S02]  /*0550*/  SHFL.DOWN PT, R11, R12, 0x4, 0x1f ;  /* 0x08801f000c0b7f89 */ /* 0x000e2400000e0000 */
[----:B0-----:R-:W-:-:S05]  /*0560*/  FADD R11, R12, R11 ;  /* 0x0000000b0c0b7221 */ /* 0x001fca0000000000 */
[----:B------:R-:W0:Y:S02]  /*0570*/  SHFL.DOWN PT, R14, R11, 0x2, 0x1f ;  /* 0x08401f000b0e7f89 */ /* 0x000e2400000e0000 */
[----:B0-----:R-:W-:-:S05]  /*0580*/  FADD R14, R11, R14 ;  /* 0x0000000e0b0e7221 */ /* 0x001fca0000000000 */
[----:B------:R0:W2:Y:S02]  /*0590*/  SHFL.DOWN PT, R13, R14, 0x1, 0x1f ;  /* 0x08201f000e0d7f89 */ /* 0x0000a400000e0000 */
.L_x_73:
        /* <DEDUP_REMOVED lines=14> */
[----:B01----:R-:W-:Y:S05]  /*0680*/  CALL.REL.NOINC `($__internal_1_$__cuda_sm3x_div_rn_noftz_f32_slowpath) ;  /* 0x0000000800e07944 */ /* 0x003fea0003c00000 */
[----:B------:R-:W-:-:S07]  /*0690*/  IMAD.MOV.U32 R11, RZ, RZ, R0 ;  /* 0x000000ffff0b7224 */ /* 0x000fce00078e0000 */
.L_x_57:
[----:B------:R-:W-:Y:S05]  /*06a0*/  BSYNC.RECONVERGENT B0 ;  /* 0x0000000000007941 */ /* 0x000fea0003800200 */
.L_x_56:
[----:B------:R-:W2:Y:S01]  /*06b0*/  S2UR UR5, SR_CgaCtaId ;  /* 0x00000000000579c3 */ /* 0x000ea20000008800 */
[----:B------:R-:W-:Y:S01]  /*06c0*/  UMOV UR4, 0x400 ;  /* 0x0000040000047882 */ /* 0x000fe20000000000 */
[----:B------:R-:W-:Y:S01]  /*06d0*/  PLOP3.LUT P0, PT, PT, PT, PT, 0x80, 0x8 ;  /* 0x000000000008781c */ /* 0x000fe20003f0f070 */
[----:B--2---:R-:W-:-:S06]  /*06e0*/  ULEA UR4, UR5, UR4, 0x18 ;  /* 0x0000000405047291 */ /* 0x004fcc000f8ec0ff */
[----:B------:R-:W-:-:S05]  /*06f0*/  MOV R10, UR4 ;  /* 0x00000004000a7c02 */ /* 0x000fca0008000f00 */
[----:B------:R2:W-:Y:S02]  /*0700*/  STS [R10+0x80], R11 ;  /* 0x0000800b0a007388 */ /* 0x0005e40000000800 */
.L_x_54:
[----:B------:R-:W3:Y:S01]  /*0710*/  LDC R0, c[0x0][0x398] ;  /* 0x0000e600ff007b82 */ /* 0x000ee20000000800 */
[----:B------:R-:W-:Y:S05]  /*0720*/  WARPSYNC.ALL ;  /* 0x0000000000007948 */ /* 0x000fea0003800000 */
[----:B------:R-:W-:Y:S01]  /*0730*/  BSSY.RECONVERGENT B0, `(.L_x_58) ;  /* 0x0000010000007945 */ /* 0x000fe20003800200 */
[----:B0-----:R-:W-:Y:S01]  /*0740*/  IMAD.MOV.U32 R3, RZ, RZ, RZ ;  /* 0x000000ffff037224 */ /* 0x001fe200078e00ff */
[----:B------:R-:W-:Y:S01]  /*0750*/  BAR.SYNC.DEFER_BLOCKING 0x0 ;  /* 0x0000000000007b1d */ /* 0x000fe20000010000 */
[----:B---3--:R-:W-:-:S13]  /*0760*/  ISETP.GE.AND P1, PT, R7, R0, PT ;  /* 0x000000000700720c */ /* 0x008fda0003f26270 */
[----:B------:R-:W-:Y:S05]  /*0770*/  @P1 BRA `(.L_x_59) ;  /* 0x00000000002c1947 */ /* 0x000fea0003800000 */
[----:B--2---:R0:W2:Y:S01]  /*0780*/  LDS R11, [R10+0x80] ;  /* 0x000080000a0b7984 */ /* 0x0040a20000000800 */
[----:B------:R-:W3:Y:S01]  /*0790*/  LDC R16, c[0x0][0x360] ;  /* 0x0000d800ff107b82 */ /* 0x000ee20000000800 */
[----:B------:R-:W-:Y:S01]  /*07a0*/  IMAD.MOV.U32 R3, RZ, RZ, RZ ;  /* 0x000000ffff037224 */ /* 0x000fe200078e00ff */
[----:B------:R-:W-:-:S07]  /*07b0*/  MOV R15, R7 ;  /* 0x00000007000f7202 */ /* 0x000fce0000000f00 */
.L_x_60:
[----:B------:R-:W-:-:S06]  /*07c0*/  IMAD.WIDE R12, R15, 0x4, R4 ;  /* 0x000000040f0c7825 */ /* 0x000fcc00078e0204 */
[----:B------:R-:W2:Y:S01]  /*07d0*/  LDG.E.CONSTANT R12, desc[UR6][R12.64] ;  /* 0x000000060c0c7981 */ /* 0x000ea2000c1e9900 */
[----:B---3--:R-:W-:-:S05]  /*07e0*/  IMAD.IADD R15, R16, 0x1, R15 ;  /* 0x00000001100f7824 */ /* 0x008fca00078e020f */
[----:B------:R-:W-:Y:S01]  /*07f0*/  ISETP.GE.AND P1, PT, R15, R0, PT ;  /* 0x000000000f00720c */ /* 0x000fe20003f26270 */
[----:B--2---:R-:W-:-:S04]  /*0800*/  FADD R14, -R11, R12 ;  /* 0x0000000c0b0e7221 */ /* 0x004fc80000000100 */
[----:B------:R-:W-:-:S08]  /*0810*/  FFMA R3, R14, R14, R3 ;  /* 0x0000000e0e037223 */ /* 0x000fd00000000003 */
[----:B------:R-:W-:Y:S05]  /*0820*/  @!P1 BRA `(.L_x_60) ;  /* 0xfffffffc00e49947 */ /* 0x000fea000383ffff */
.L_x_59:
[----:B------:R-:W-:Y:S05]  /*0830*/  BSYNC.RECONVERGENT B0 ;  /* 0x0000000000007941 */ /* 0x000fea0003800200 */
.L_x_58:
[----:B------:R-:W3:Y:S01]  /*0840*/  SHFL.DOWN PT, R12, R3, 0x10, 0x1f ;  /* 0x0a001f00030c7f89 */ /* 0x000ee200000e0000 */
[----:B------:R-:W-:Y:S01]  /*0850*/  ISETP.NE.AND P1, PT, R6, RZ, PT ;  /* 0x000000ff0600720c */ /* 0x000fe20003f25270 */
[----:B------:R-:W-:Y:S01]  /*0860*/  BSSY B0, `(.L_x_61) ;  /* 0x0000020000007945 */ /* 0x000fe20003800000 */
[----:B---3--:R-:W-:-:S05]  /*0870*/  FADD R12, R12, R3 ;  /* 0x000000030c0c7221 */ /* 0x008fca0000000000 */
[----:B--2---:R-:W2:Y:S02]  /*0880*/  SHFL.DOWN PT, R11, R12, 0x8, 0x1f ;  /* 0x09001f000c0b7f89 */ /* 0x004ea400000e0000 */
[----:B--2---:R-:W-:-:S05]  /*0890*/  FADD R11, R12, R11 ;  /* 0x0000000b0c0b7221 */ /* 0x004fca0000000000 */
[----:B------:R-:W2:Y:S02]  /*08a0*/  SHFL.DOWN PT, R14, R11, 0x4, 0x1f ;  /* 0x08801f000b0e7f89 */ /* 0x000ea400000e0000 */
[----:B--2---:R-:W-:-:S05]  /*08b0*/  FADD R14, R11, R14 ;  /* 0x0000000e0b0e7221 */ /* 0x004fca0000000000 */
[----:B------:R-:W2:Y:S02]  /*08c0*/  SHFL.DOWN PT, R13, R14, 0x2, 0x1f ;  /* 0x08401f000e0d7f89 */ /* 0x000ea400000e0000 */
[----:B--2---:R-:W-:-:S05]  /*08d0*/  FADD R13, R14, R13 ;  /* 0x0000000d0e0d7221 */ /* 0x004fca0000000000 */
[----:B------:R-:W2:Y:S02]  /*08e0*/  SHFL.DOWN PT, R16, R13, 0x1, 0x1f ;  /* 0x08201f000d107f89 */ /* 0x000ea400000e0000 */
[----:B--2---:R-:W-:-:S05]  /*08f0*/  FADD R15, R13, R16 ;  /* 0x000000100d0f7221 */ /* 0x004fca0000000000 */
[----:B------:R2:W-:Y:S01]  /*0900*/  @!P1 STS [R8], R15 ;  /* 0x0000000f08009388 */ /* 0x0005e20000000800 */
[----:B------:R-:W-:Y:S01]  /*0910*/  BAR.SYNC.DEFER_BLOCKING 0x0 ;  /* 0x0000000000007b1d */ /* 0x000fe20000010000 */
[----:B------:R-:W-:-:S13]  /*0920*/  ISETP.GT.U32.AND P1, PT, R7, 0x1f, PT ;  /* 0x0000001f0700780c */ /* 0x000fda0003f24070 */
[----:B--2---:R-:W-:Y:S05]  /*0930*/  @P1 BRA `(.L_x_62) ;  /* 0x0000000000481947 */ /* 0x004fea0003800000 */
[----:B------:R-:W2:Y:S01]  /*0940*/  LDCU UR4, c[0x0][0x360] ;  /* 0x00006c00ff0477ac */ /* 0x000ea20008000800 */
[----:B------:R-:W-:Y:S01]  /*0950*/  IMAD.MOV.U32 R3, RZ, RZ, RZ ;  /* 0x000000ffff037224 */ /* 0x000fe200078e00ff */
[----:B--2---:R-:W-:-:S04]  /*0960*/  UIADD3 UR4, UPT, UPT, UR4, 0x1f, URZ ;  /* 0x0000001f04047890 */ /* 0x004fc8000fffe0ff */
[----:B------:R-:W-:-:S06]  /*0970*/  USHF.R.U32.HI UR4, URZ, 0x5, UR4 ;  /* 0x00000005ff047899 */ /* 0x000fcc0008011604 */
[----:B------:R-:W-:Y:S01]  /*0980*/  ISETP.GE.U32.AND P1, PT, R7, UR4, PT ;  /* 0x0000000407007c0c */ /* 0x000fe2000bf26070 */
[----:B------:R-:W-:-:S12]  /*0990*/  UMOV UR4, 0xffffffff ;  /* 0xffffffff00047882 */ /* 0x000fd80000000000 */
[----:B------:R2:W3:Y:S01]  /*09a0*/  @!P1 LDS R3, [R9] ;  /* 0x0000000009039984 */ /* 0x0004e20000000800 */
[----:B------:R-:W-:Y:S05]  /*09b0*/  BRA.DIV UR4, `(.L_x_63) ;  /* 0x0000000604807947 */ /* 0x000fea000b800000 */
[----:B---3--:R-:W3:Y:S02]  /*09c0*/  SHFL.DOWN PT, R6, R3, 0x10, 0x1f ;  /* 0x0a001f0003067f89 */ /* 0x008ee400000e0000 */
[----:B---3--:R-:W-:-:S05]  /*09d0*/  FADD R6, R6, R3 ;  /* 0x0000000306067221 */ /* 0x008fca0000000000 */
[----:B-12---:R-:W1:Y:S02]  /*09e0*/  SHFL.DOWN PT, R9, R6, 0x8, 0x1f ;  /* 0x09001f0006097f89 */ /* 0x006e6400000e0000 */
[----:B-1----:R-:W-:-:S05]  /*09f0*/  FADD R9, R6, R9 ;  /* 0x0000000906097221 */ /* 0x002fca0000000000 */
[----:B------:R-:W1:Y:S02]  /*0a00*/  SHFL.DOWN PT, R8, R9, 0x4, 0x1f ;  /* 0x08801f0009087f89 */ /* 0x000e6400000e0000 */
[----:B-1----:R-:W-:-:S05]  /*0a10*/  FADD R8, R9, R8 ;  /* 0x0000000809087221 */ /* 0x002fca0000000000 */
[----:B------:R-:W1:Y:S02]  /*0a20*/  SHFL.DOWN PT, R11, R8, 0x2, 0x1f ;  /* 0x08401f00080b7f89 */ /* 0x000e6400000e0000 */
[----:B-1----:R-:W-:-:S05]  /*0a30*/  FADD R11, R8, R11 ;  /* 0x0000000b080b7221 */ /* 0x002fca0000000000 */
[----:B------:R1:W2:Y:S02]  /*0a40*/  SHFL.DOWN PT, R12, R11, 0x1, 0x1f ;  /* 0x08201f000b0c7f89 */ /* 0x0002a400000e0000 */
.L_x_79:
[----:B--2---:R-:W-:-:S07]  /*0a50*/  FADD R15, R11, R12 ;  /* 0x0000000c0b0f7221 */ /* 0x004fce0000000000 */
.L_x_62:
[----:B------:R-:W-:Y:S05]  /*0a60*/  BSYNC B0 ;  /* 0x0000000000007941 */ /* 0x000fea0003800000 */
.L_x_61:
        /* <DEDUP_REMOVED lines=13> */
[----:B0-----:R-:W-:-:S07]  /*0b40*/  MOV R10, 0xb60 ;  /* 0x00000b60000a7802 */ /* 0x001fce0000000f00 */
[----:B-1----:R-:W-:Y:S05]  /*0b50*/  CALL.REL.NOINC `($__internal_1_$__cuda_sm3x_div_rn_noftz_f32_slowpath) ;  /* 0x0000000400ac7944 */ /* 0x002fea0003c00000 */
.L_x_66:
[----:B------:R-:W-:Y:S05]  /*0b60*/  BSYNC.RECONVERGENT B0 ;  /* 0x0000000000007941 */ /* 0x000fea0003800200 */
.L_x_65:
[----:B------:R-:W2:Y:S01]  /*0b70*/  LDCU UR4, c[0x0][0x39c] ;  /* 0x00007380ff0477ac */ /* 0x000ea20008000800 */
[----:B------:R-:W3:Y:S01]  /*0b80*/  S2UR UR5, SR_CgaCtaId ;  /* 0x00000000000579c3 */ /* 0x000ee20000008800 */
[----:B--2---:R-:W-:Y:S01]  /*0b90*/  FADD R0, R0, UR4 ;  /* 0x0000000400007e21 */ /* 0x004fe20008000000 */
[----:B------:R-:W-:-:S04]  /*0ba0*/  UMOV UR4, 0x400 ;  /* 0x0000040000047882 */ /* 0x000fc80000000000 */
[----:B------:R-:W-:Y:S01]  /*0bb0*/  FSETP.GEU.AND P0, PT, |R0|, 1.175494350822287508e-38, PT ;  /* 0x008000000000780b */ /* 0x000fe20003f0e200 */
[----:B---3--:R-:W-:-:S06]  /*0bc0*/  ULEA UR4, UR5, UR4, 0x18 ;  /* 0x0000000405047291 */ /* 0x008fcc000f8ec0ff */
[----:B0-----:R-:W-:-:S06]  /*0bd0*/  IMAD.U32 R10, RZ, RZ, UR4 ;  /* 0x00000004ff0a7e24 */ /* 0x001fcc000f8e00ff */
[----:B------:R-:W-:-:S04]  /*0be0*/  @!P0 FMUL R0, R0, 16777216 ;  /* 0x4b80000000008820 */ /* 0x000fc80000400000 */
[----:B------:R-:W0:Y:S02]  /*0bf0*/  MUFU.RSQ R3, R0 ;  /* 0x0000000000037308 */ /* 0x000e240000001400 */
[----:B0-----:R-:W-:-:S05]  /*0c00*/  @!P0 FMUL R3, R3, 4096 ;  /* 0x4580000003038820 */ /* 0x001fca0000400000 */
[----:B------:R2:W-:Y:S02]  /*0c10*/  STS [R10+0x84], R3 ;  /* 0x000084030a007388 */ /* 0x0005e40000000800 */
.L_x_64:
[----:B------:R-:W3:Y:S01]  /*0c20*/  LDC R14, c[0x0][0x398] ;  /* 0x0000e600ff0e7b82 */ /* 0x000ee20000000800 */
[----:B------:R-:W-:Y:S07]  /*0c30*/  WARPSYNC.ALL ;  /* 0x0000000000007948 */ /* 0x000fee0003800000 */
[----:B------:R-:W-:Y:S01]  /*0c40*/  BAR.SYNC.DEFER_BLOCKING 0x0 ;  /* 0x0000000000007b1d */ /* 0x000fe20000010000 */
[----:B---3--:R-:W-:-:S13]  /*0c50*/  ISETP.GE.AND P0, PT, R7, R14, PT ;  /* 0x0000000e0700720c */ /* 0x008fda0003f06270 */
[----:B------:R-:W-:Y:S05]  /*0c60*/  @P0 EXIT ;  /* 0x000000000000094d */ /* 0x000fea0003800000 */
[----:B------:R3:W4:Y:S01]  /*0c70*/  LDS.64 R12, [R10+0x80] ;  /* 0x000080000a0c7984 */ /* 0x0007220000000a00 */
[----:B------:R-:W0:Y:S01]  /*0c80*/  LDCU UR4, c[0x0][0x360] ;  /* 0x00006c00ff0477ac */ /* 0x000e220008000800 */
[----:B------:R-:W0:Y:S02]  /*0c90*/  LDCU.64 UR8, c[0x0][0x388] ;  /* 0x00007100ff0877ac */ /* 0x000e240008000a00 */
.L_x_67:
[----:B-1----:R-:W-:-:S06]  /*0ca0*/  IMAD.WIDE R8, R7, 0x4, R4 ;  /* 0x0000000407087825 */ /* 0x002fcc00078e0204 */
[----:B------:R-:W4:Y:S01]  /*0cb0*/  LDG.E.CONSTANT R9, desc[UR6][R8.64] ;  /* 0x0000000608097981 */ /* 0x000f22000c1e9900 */
[----:B0-2---:R-:W-:Y:S02]  /*0cc0*/  SHF.R.S32.HI R3, RZ, 0x1f, R7 ;  /* 0x0000001fff037819 */ /* 0x005fe40000011407 */
[C---:B------:R-:W-:Y:S02]  /*0cd0*/  IADD3 R6, P0, PT, R2.reuse, R7, RZ ;  /* 0x0000000702067210 */ /* 0x040fe40007f1e0ff */
[----:B0-----:R-:W-:Y:S02]  /*0ce0*/  IADD3 R7, PT, PT, R7, UR4, RZ ;  /* 0x0000000407077c10 */ /* 0x001fe4000fffe0ff */
[----:B------:R-:W-:Y:S02]  /*0cf0*/  LEA.HI.X.SX32 R3, R2, R3, 0x1, P0 ;  /* 0x0000000302037211 */ /* 0x000fe400000f0eff */
[----:B---3--:R-:W-:-:S04]  /*0d00*/  LEA R10, P0, R6, UR8, 0x2 ;  /* 0x00000008060a7c11 */ /* 0x008fc8000f8010ff */
[----:B------:R-:W-:Y:S02]  /*0d10*/  LEA.HI.X R11, R6, UR9, R3, 0x2, P0 ;  /* 0x00000009060b7c11 */ /* 0x000fe400080f1403 */
[----:B------:R-:W-:Y:S01]  /*0d20*/  ISETP.GE.AND P0, PT, R7, R14, PT ;  /* 0x0000000e0700720c */ /* 0x000fe20003f06270 */
[----:B----4-:R-:W-:-:S04]  /*0d30*/  FADD R0, -R12, R9 ;  /* 0x000000090c007221 */ /* 0x010fc80000000100 */
[----:B------:R-:W-:-:S05]  /*0d40*/  FMUL R3, R0, R13 ;  /* 0x0000000d00037220 */ /* 0x000fca0000400000 */
[----:B------:R0:W-:Y:S03]  /*0d50*/  STG.E desc[UR6][R10.64], R3 ;  /* 0x000000030a007986 */ /* 0x0001e6000c101906 */
[----:B------:R-:W-:Y:S05]  /*0d60*/  @!P0 BRA `(.L_x_67) ;  /* 0xfffffffc00cc8947 */ /* 0x000fea000383ffff */
[----:B------:R-:W-:Y:S05]  /*0d70*/  EXIT ;  /* 0x000000000000794d */ /* 0x000fea0003800000 */
.L_x_55:
[----:B------:R-:W-:Y:S02]  /*0d80*/  HFMA2 R18, -RZ, RZ, 0, 1.847743988037109375e-06 ;  /* 0x0000001fff127431 */ /* 0x000fe400000001ff */
[----:B--2---:R-:W-:Y:S02]  /*0d90*/  IMAD.MOV.U32 R16, RZ, RZ, R0 ;  /* 0x000000ffff107224 */ /* 0x004fe400078e0000 */
[----:B------:R-:W-:Y:S02]  /*0da0*/  IMAD.MOV.U32 R17, RZ, RZ, 0x10 ;  /* 0x00000010ff117424 */ /* 0x000fe400078e00ff */
[----:B------:R-:W-:-:S07]  /*0db0*/  IMAD.MOV.U32 R15, RZ, RZ, -0x1 ;  /* 0xffffffffff0f7424 */ /* 0x000fce00078e00ff */
[----:B01----:R-:W-:Y:S05]  /*0dc0*/  WARPSYNC.COLLECTIVE R15, `(.L_x_68) ;  /* 0x000000000f087348 */ /* 0x003fea0003c00000 */
[----:B------:R2:W3:Y:S02]  /*0dd0*/  SHFL.DOWN P1, R13, R16, R17, R18 ;  /* 0x08000011100d7389 */ /* 0x0004e40000020012 */
[----:B0123--:R-:W-:Y:S05]  /*0de0*/  ENDCOLLECTIVE ;  /* 0x000000000000791b */ /* 0x00ffea0003800000 */
.L_x_68:
[----:B------:R-:W-:Y:S02]  /*0df0*/  IMAD.MOV.U32 R17, RZ, RZ, 0x8 ;  /* 0x00000008ff117424 */ /* 0x000fe400078e00ff */
[----:B------:R-:W-:-:S04]  /*0e00*/  IMAD.MOV.U32 R3, RZ, RZ, R13 ;  /* 0x000000ffff037224 */ /* 0x000fc800078e000d */
[----:B------:R-:W-:-:S05]  /*0e10*/  FADD R3, R3, R0 ;  /* 0x0000000003037221 */ /* 0x000fca0000000000 */
[----:B------:R-:W-:-:S07]  /*0e20*/  MOV R16, R3 ;  /* 0x0000000300107202 */ /* 0x000fce0000000f00 */
[----:B------:R-:W-:Y:S05]  /*0e30*/  WARPSYNC.COLLECTIVE R15, `(.L_x_69) ;  /* 0x000000000f087348 */ /* 0x000fea0003c00000 */
[----:B------:R0:W1:Y:S02]  /*0e40*/  SHFL.DOWN P1, R13, R16, R17, R18 ;  /* 0x08000011100d7389 */ /* 0x0000640000020012 */
[----:B01----:R-:W-:Y:S05]  /*0e50*/  ENDCOLLECTIVE ;  /* 0x000000000000791b */ /* 0x003fea0003800000 */
.L_x_69:
[----:B------:R-:W-:Y:S02]  /*0e60*/  IMAD.MOV.U32 R17, RZ, RZ, 0x4 ;  /* 0x00000004ff117424 */ /* 0x000fe400078e00ff */
[----:B------:R-:W-:-:S04]  /*0e70*/  IMAD.MOV.U32 R12, RZ, RZ, R13 ;  /* 0x000000ffff0c7224 */ /* 0x000fc800078e000d */
[----:B------:R-:W-:-:S05]  /*0e80*/  FADD R12, R3, R12 ;  /* 0x0000000c030c7221 */ /* 0x000fca0000000000 */
[----:B------:R-:W-:-:S07]  /*0e90*/  MOV R16, R12 ;  /* 0x0000000c00107202 */ /* 0x000fce0000000f00 */
[----:B------:R-:W-:Y:S05]  /*0ea0*/  WARPSYNC.COLLECTIVE R15, `(.L_x_70) ;  /* 0x000000000f087348 */ /* 0x000fea0003c00000 */
[----:B------:R0:W1:Y:S02]  /*0eb0*/  SHFL.DOWN P1, R13, R16, R17, R18 ;  /* 0x08000011100d7389 */ /* 0x0000640000020012 */
[----:B01----:R-:W-:Y:S05]  /*0ec0*/  ENDCOLLECTIVE ;  /* 0x000000000000791b */ /* 0x003fea0003800000 */
.L_x_70:
[----:B------:R-:W-:Y:S01]  /*0ed0*/  HFMA2 R17, -RZ, RZ, 0, 1.1920928955078125e-07 ;  /* 0x00000002ff117431 */ /* 0x000fe200000001ff */
[----:B------:R-:W-:-:S05]  /*0ee0*/  MOV R11, R13 ;  /* 0x0000000d000b7202 */ /* 0x000fca0000000f00 */
[----:B------:R-:W-:-:S04]  /*0ef0*/  FADD R11, R12, R11 ;  /* 0x0000000b0c0b7221 */ /* 0x000fc80000000000 */
[----:B------:R-:W-:-:S07]  /*0f00*/  IMAD.MOV.U32 R16, RZ, RZ, R11 ;  /* 0x000000ffff107224 */ /* 0x000fce00078e000b */
[----:B------:R-:W-:Y:S05]  /*0f10*/  WARPSYNC.COLLECTIVE R15, `(.L_x_71) ;  /* 0x000000000f087348 */ /* 0x000fea0003c00000 */
[----:B------:R0:W1:Y:S02]  /*0f20*/  SHFL.DOWN P1, R13, R16, R17, R18 ;  /* 0x08000011100d7389 */ /* 0x0000640000020012 */
[----:B01----:R-:W-:Y:S05]  /*0f30*/  ENDCOLLECTIVE ;  /* 0x000000000000791b */ /* 0x003fea0003800000 */
.L_x_71:
[----:B------:R-:W-:Y:S02]  /*0f40*/  IMAD.MOV.U32 R17, RZ, RZ, 0x1 ;  /* 0x00000001ff117424 */ /* 0x000fe400078e00ff */
[----:B------:R-:W-:-:S04]  /*0f50*/  IMAD.MOV.U32 R14, RZ, RZ, R13 ;  /* 0x000000ffff0e7224 */ /* 0x000fc800078e000d */
[----:B------:R-:W-:-:S05]  /*0f60*/  FADD R14, R11, R14 ;  /* 0x0000000e0b0e7221 */ /* 0x000fca0000000000 */
[----:B------:R-:W-:-:S07]  /*0f70*/  MOV R16, R14 ;  /* 0x0000000e00107202 */ /* 0x000fce0000000f00 */
[----:B------:R-:W-:Y:S05]  /*0f80*/  WARPSYNC.COLLECTIVE R15, `(.L_x_72) ;  /* 0x000000000f087348 */ /* 0x000fea0003c00000 */
[----:B------:R0:W1:Y:S02]  /*0f90*/  SHFL.DOWN P1, R13, R16, R17, R18 ;  /* 0x08000011100d7389 */ /* 0x0000640000020012 */
[----:B01----:R-:W-:Y:S05]  /*0fa0*/  ENDCOLLECTIVE ;  /* 0x000000000000791b */ /* 0x003fea0003800000 */
.L_x_72:
[----:B------:R-:W-:Y:S05]  /*0fb0*/  BRA `(.L_x_73) ;  /* 0xfffffff400787947 */ /* 0x000fea000383ffff */
.L_x_63:
[----:B------:R-:W-:Y:S01]  /*0fc0*/  HFMA2 R18, -RZ, RZ, 0, 1.847743988037109375e-06 ;  /* 0x0000001fff127431 */ /* 0x000fe200000001ff */
[----:B---3--:R-:W-:Y:S01]  /*0fd0*/  MOV R16, R3 ;  /* 0x0000000300107202 */ /* 0x008fe20000000f00 */
[----:B------:R-:W-:Y:S02]  /*0fe0*/  IMAD.MOV.U32 R17, RZ, RZ, 0x10 ;  /* 0x00000010ff117424 */ /* 0x000fe400078e00ff */
[----:B------:R-:W-:-:S07]  /*0ff0*/  IMAD.MOV.U32 R15, RZ, RZ, -0x1 ;  /* 0xffffffffff0f7424 */ /* 0x000fce00078e00ff */
[----:B012---:R-:W-:Y:S05]  /*1000*/  WARPSYNC.COLLECTIVE R15, `(.L_x_74) ;  /* 0x000000000f087348 */ /* 0x007fea0003c00000 */
[----:B------:R3:W4:Y:S02]  /*1010*/  SHFL.DOWN P1, R13, R16, R17, R18 ;  /* 0x08000011100d7389 */ /* 0x0007240000020012 */
[----:B01234-:R-:W-:Y:S05]  /*1020*/  ENDCOLLECTIVE ;  /* 0x000000000000791b */ /* 0x01ffea0003800000 */
.L_x_74:
[----:B------:R-:W-:Y:S01]  /*1030*/  HFMA2 R17, -RZ, RZ, 0, 4.76837158203125e-07 ;  /* 0x00000008ff117431 */ /* 0x000fe200000001ff */
[----:B------:R-:W-:-:S05]  /*1040*/  MOV R6, R13 ;  /* 0x0000000d00067202 */ /* 0x000fca0000000f00 */
[----:B------:R-:W-:-:S04]  /*1050*/  FADD R6, R6, R3 ;  /* 0x0000000306067221 */ /* 0x000fc80000000000 */
[----:B------:R-:W-:-:S07]  /*1060*/  IMAD.MOV.U32 R16, RZ, RZ, R6 ;  /* 0x000000ffff107224 */ /* 0x000fce00078e0006 */
[----:B------:R-:W-:Y:S05]  /*1070*/  WARPSYNC.COLLECTIVE R15, `(.L_x_75) ;  /* 0x000000000f087348 */ /* 0x000fea0003c00000 */
[----:B------:R0:W1:Y:S02]  /*1080*/  SHFL.DOWN P1, R13, R16, R17, R18 ;  /* 0x08000011100d7389 */ /* 0x0000640000020012 */
[----:B01----:R-:W-:Y:S05]  /*1090*/  ENDCOLLECTIVE ;  /* 0x000000000000791b */ /* 0x003fea0003800000 */
.L_x_75:
[----:B------:R-:W-:Y:S02]  /*10a0*/  IMAD.MOV.U32 R17, RZ, RZ, 0x4 ;  /* 0x00000004ff117424 */ /* 0x000fe400078e00ff */
[----:B------:R-:W-:-:S04]  /*10b0*/  IMAD.MOV.U32 R9, RZ, RZ, R13 ;  /* 0x000000ffff097224 */ /* 0x000fc800078e000d */
[----:B------:R-:W-:-:S05]  /*10c0*/  FADD R9, R6, R9 ;  /* 0x0000000906097221 */ /* 0x000fca0000000000 */
[----:B------:R-:W-:-:S07]  /*10d0*/  MOV R16, R9 ;  /* 0x0000000900107202 */ /* 0x000fce0000000f00 */
[----:B------:R-:W-:Y:S05]  /*10e0*/  WARPSYNC.COLLECTIVE R15, `(.L_x_76) ;  /* 0x000000000f087348 */ /* 0x000fea0003c00000 */
[----:B------:R0:W1:Y:S02]  /*10f0*/  SHFL.DOWN P1, R13, R16, R17, R18 ;  /* 0x08000011100d7389 */ /* 0x0000640000020012 */
[----:B01----:R-:W-:Y:S05]  /*1100*/  ENDCOLLECTIVE ;  /* 0x000000000000791b */ /* 0x003fea0003800000 */
.L_x_76:
[----:B------:R-:W-:Y:S01]  /*1110*/  HFMA2 R17, -RZ, RZ, 0, 1.1920928955078125e-07 ;  /* 0x00000002ff117431 */ /* 0x000fe200000001ff */
[----:B------:R-:W-:-:S05]  /*1120*/  MOV R8, R13 ;  /* 0x0000000d00087202 */ /* 0x000fca0000000f00 */
[----:B------:R-:W-:-:S04]  /*1130*/  FADD R8, R9, R8 ;  /* 0x0000000809087221 */ /* 0x000fc80000000000 */
[----:B------:R-:W-:-:S07]  /*1140*/  IMAD.MOV.U32 R16, RZ, RZ, R8 ;  /* 0x000000ffff107224 */ /* 0x000fce00078e0008 */
[----:B------:R-:W-:Y:S05]  /*1150*/  WARPSYNC.COLLECTIVE R15, `(.L_x_77) ;  /* 0x000000000f087348 */ /* 0x000fea0003c00000 */
[----:B------:R0:W1:Y:S02]  /*1160*/  SHFL.DOWN P1, R13, R16, R17, R18 ;  /* 0x08000011100d7389 */ /* 0x0000640000020012 */
[----:B01----:R-:W-:Y:S05]  /*1170*/  ENDCOLLECTIVE ;  /* 0x000000000000791b */ /* 0x003fea0003800000 */
.L_x_77:
[----:B------:R-:W-:Y:S02]  /*1180*/  IMAD.MOV.U32 R17, RZ, RZ, 0x1 ;  /* 0x00000001ff117424 */ /* 0x000fe400078e00ff */
[----:B------:R-:W-:-:S04]  /*1190*/  IMAD.MOV.U32 R11, RZ, RZ, R13 ;  /* 0x000000ffff0b7224 */ /* 0x000fc800078e000d */
[----:B------:R-:W-:-:S05]  /*11a0*/  FADD R11, R8, R11 ;  /* 0x0000000b080b7221 */ /* 0x000fca0000000000 */
[----:B------:R-:W-:-:S07]  /*11b0*/  MOV R16, R11 ;  /* 0x0000000b00107202 */ /* 0x000fce0000000f00 */
[----:B------:R-:W-:Y:S05]  /*11c0*/  WARPSYNC.COLLECTIVE R15, `(.L_x_78) ;  /* 0x000000000f087348 */ /* 0x000fea0003c00000 */
[----:B------:R0:W1:Y:S02]  /*11d0*/  SHFL.DOWN P1, R13, R16, R17, R18 ;  /* 0x08000011100d7389 */ /* 0x0000640000020012 */
[----:B01----:R-:W-:Y:S05]  /*11e0*/  ENDCOLLECTIVE ;  /* 0x000000000000791b */ /* 0x003fea0003800000 */
.L_x_78:
[----:B------:R-:W-:Y:S01]  /*11f0*/  MOV R12, R13 ;  /* 0x0000000d000c7202 */ /* 0x000fe20000000f00 */
[----:B------:R-:W-:Y:S06]  /*1200*/  BRA `(.L_x_79) ;  /* 0xfffffff800107947 */ /* 0x000fec000383ffff */
        .weak           $__internal_1_$__cuda_sm3x_div_rn_noftz_f32_slowpath
        .type           $__internal_1_$__cuda_sm3x_div_rn_noftz_f32_slowpath,@function
        .size           $__internal_1_$__cuda_sm3x_div_rn_noftz_f32_slowpath,(.L_x_93 - $__internal_1_$__cuda_sm3x_div_rn_noftz_f32_slowpath)
$__internal_1_$__cuda_sm3x_div_rn_noftz_f32_slowpath:
        /* <DEDUP_REMOVED lines=34> */
.L_x_81:
[----:B------:R-:W-:Y:S01]  /*1430*/  LEA R14, R12, 0xc0800000, 0x17 ;  /* 0xc08000000c0e7811 */ /* 0x000fe200078eb8ff */
[----:B------:R-:W-:Y:S04]  /*1440*/  BSSY.RECONVERGENT B2, `(.L_x_86) ;  /* 0x0000036000027945 */ /* 0x000fe80003800200 */
[----:B------:R-:W-:Y:S01]  /*1450*/  IMAD.IADD R14, R3, 0x1, -R14 ;  /* 0x00000001030e7824 */ /* 0x000fe200078e0a0e */
[----:B------:R-:W-:-:S03]  /*1460*/  IADD3 R3, PT, PT, R16, -0x7f, RZ ;  /* 0xffffff8110037810 */ /* 0x000fc60007ffe0ff */
[----:B------:R-:W0:Y:S01]  /*1470*/  MUFU.RCP R13, R14 ;  /* 0x0000000e000d7308 */ /* 0x000e220000001000 */
[----:B------:R-:W-:Y:S01]  /*1480*/  FADD.FTZ R15, -R14, -RZ ;  /* 0x800000ff0e0f7221 */ /* 0x000fe20000010100 */
[C---:B------:R-:W-:Y:S01]  /*1490*/  IMAD R0, R3.reuse, -0x800000, R0 ;  /* 0xff80000003007824 */ /* 0x040fe200078e0200 */
[----:B------:R-:W-:-:S05]  /*14a0*/  IADD3 R12, PT, PT, R3, 0x7f, -R12 ;  /* 0x0000007f030c7810 */ /* 0x000fca0007ffe80c */
[----:B------:R-:W-:Y:S02]  /*14b0*/  IMAD.IADD R12, R12, 0x1, R11 ;  /* 0x000000010c0c7824 */ /* 0x000fe400078e020b */
[----:B0-----:R-:W-:-:S04]  /*14c0*/  FFMA R16, R13, R15, 1 ;  /* 0x3f8000000d107423 */ /* 0x001fc8000000000f */
        /* <DEDUP_REMOVED lines=20> */
[C---:B------:R-:W-:Y:S01]  /*1610*/  IADD3 R14, PT, PT, R15.reuse, 0x20, RZ ;  /* 0x000000200f0e7810 */ /* 0x040fe20007ffe0ff */
[CCC-:B------:R-:W-:Y:S01]  /*1620*/  FFMA.RM R12, R18.reuse, R16.reuse, R13.reuse ;  /* 0x00000010120c7223 */ /* 0x1c0fe2000000400d */
[----:B------:R-:W-:Y:S02]  /*1630*/  ISETP.NE.AND P2, PT, R15, RZ, PT ;  /* 0x000000ff0f00720c */ /* 0x000fe40003f45270 */
[----:B------:R-:W-:Y:S01]  /*1640*/  LOP3.LUT R11, R3, 0x7fffff, RZ, 0xc0, !PT ;  /* 0x007fffff030b7812 */ /* 0x000fe200078ec0ff */
[----:B------:R-:W-:Y:S01]  /*1650*/  FFMA.RP R3, R18, R16, R13 ;  /* 0x0000001012037223 */ /* 0x000fe2000000800d */
[----:B------:R-:W-:Y:S01]  /*1660*/  IMAD.MOV R13, RZ, RZ, -R15 ;  /* 0x000000ffff0d7224 */ /* 0x000fe200078e0a0f */
[----:B------:R-:W-:Y:S02]  /*1670*/  ISETP.NE.AND P1, PT, R15, RZ, PT ;  /* 0x000000ff0f00720c */ /* 0x000fe40003f25270 */
        /* <DEDUP_REMOVED lines=14> */
.L_x_88:
[----:B------:R-:W-:-:S04]  /*1760*/  LOP3.LUT R0, R0, 0x80000000, RZ, 0xc0, !PT ;  /* 0x8000000000007812 */ /* 0x000fc800078ec0ff */
[----:B------:R-:W-:Y:S01]  /*1770*/  LOP3.LUT R0, R0, 0x7f800000, RZ, 0xfc, !PT ;  /* 0x7f80000000007812 */ /* 0x000fe200078efcff */
[----:B------:R-:W-:Y:S06]  /*1780*/  BRA `(.L_x_89) ;  /* 0x0000000000047947 */ /* 0x000fec0003800000 */
.L_x_87:
[----:B------:R-:W-:-:S07]  /*1790*/  IMAD R0, R12, 0x800000, R0 ;  /* 0x008000000c007824 */ /* 0x000fce00078e0200 */
.L_x_89:
[----:B------:R-:W-:Y:S05]  /*17a0*/  BSYNC.RECONVERGENT B2 ;  /* 0x0000000000027941 */ /* 0x000fea0003800200 */
.L_x_86:
[----:B------:R-:W-:Y:S05]  /*17b0*/  BRA `(.L_x_90) ;  /* 0x0000000000207947 */ /* 0x000fea0003800000 */
.L_x_85:
[----:B------:R-:W-:-:S04]  /*17c0*/  LOP3.LUT R0, R3, 0x80000000, R0, 0x48, !PT ;  /* 0x8000000003007812 */ /* 0x000fc800078e4800 */
[----:B------:R-:W-:Y:S01]  /*17d0*/  LOP3.LUT R0, R0, 0x7f800000, RZ, 0xfc, !PT ;  /* 0x7f80000000007812 */ /* 0x000fe200078efcff */
[----:B------:R-:W-:Y:S06]  /*17e0*/  BRA `(.L_x_90) ;  /* 0x0000000000147947 */ /* 0x000fec0003800000 */
.L_x_84:
[----:B------:R-:W-:Y:S01]  /*17f0*/  LOP3.LUT R0, R3, 0x80000000, R0, 0x48, !PT ;  /* 0x8000000003007812 */ /* 0x000fe200078e4800 */
[----:B------:R-:W-:Y:S06]  /*1800*/  BRA `(.L_x_90) ;  /* 0x00000000000c7947 */ /* 0x000fec0003800000 */
.L_x_83:
[----:B------:R-:W0:Y:S01]  /*1810*/  MUFU.RSQ R0, -QNAN ;  /* 0xffc0000000007908 */ /* 0x000e220000001400 */
[----:B------:R-:W-:Y:S05]  /*1820*/  BRA `(.L_x_90) ;  /* 0x0000000000047947 */ /* 0x000fea0003800000 */
.L_x_82:
[----:B------:R-:W-:-:S07]  /*1830*/  FADD.FTZ R0, R0, R3 ;  /* 0x0000000300007221 */ /* 0x000fce0000010000 */
.L_x_90:
[----:B------:R-:W-:Y:S05]  /*1840*/  BSYNC.RECONVERGENT B1 ;  /* 0x0000000000017941 */ /* 0x000fea0003800200 */
.L_x_80:
[----:B------:R-:W-:-:S04]  /*1850*/  HFMA2 R11, -RZ, RZ, 0, 0 ;  /* 0x00000000ff0b7431 */ /* 0x000fc800000001ff */
[----:B0-----:R-:W-:Y:S05]  /*1860*/  RET.REL.NODEC R10 `(_ZN8pygpukit3ops2nn28layer_norm_simple_f32_kernelEPKfPfiiif) ;  /* 0xffffffe40ae47950 */ /* 0x001fea0003c3ffff */
.L_x_91:
        /* <DEDUP_REMOVED lines=9> */
.L_x_93:


//--------------------- .nv.shared.reserved.0     --------------------------
	.section	.nv.shared.reserved.0,"aw",@nobits
	.weak		__nv_reservedSMEM_offset_0_alias
	.size		__nv_reservedSMEM_offset_0_alias, 0, 64
	.other		__nv_reservedSMEM_offset_0_alias,@"STO_CUDA_RESERVED_SHARED STV_DEFAULT"
__nv_reservedSMEM_offset_0_alias:
	.zero		0
	.zero		64


//--------------------- .nv.shared._ZN8pygpukit3ops2nn30layer_norm_modulate_f32_kernelEPKfS3_S3_Pfiiif --------------------------
	.section	.nv.shared._ZN8pygpukit3ops2nn30layer_norm_modulate_f32_kernelEPKfS3_S3_Pfiiif,"aw",@nobits
	.sectionflags	@""
	.align	4
.nv.shared._ZN8pygpukit3ops2nn30layer_norm_modulate_f32_kernelEPKfS3_S3_Pfiiif:
	.zero		1160


//--------------------- .nv.shared._ZN8pygpukit3ops2nn28layer_norm_simple_f32_kernelEPKfPfiiif --------------------------
	.section	.nv.shared._ZN8pygpukit3ops2nn28layer_norm_simple_f32_kernelEPKfPfiiif,"aw",@nobits
	.sectionflags	@""
	.align	4
.nv.shared._ZN8pygpukit3ops2nn28layer_norm_simple_f32_kernelEPKfPfiiif:
	.zero		1160


//--------------------- .nv.constant0._ZN8pygpukit3ops2nn24add_broadcast_f32_kernelEPKfS3_Pfiii --------------------------
	.section	.nv.constant0._ZN8pygpukit3ops2nn24add_broadcast_f32_kernelEPKfS3_Pfiii,"a",@progbits
	.sectionflags	@""
	.align	4
.nv.constant0._ZN8pygpukit3ops2nn24add_broadcast_f32_kernelEPKfS3_Pfiii:
	.zero		932


//--------------------- .nv.constant0._ZN8pygpukit3ops2nn30layer_norm_modulate_f32_kernelEPKfS3_S3_Pfiiif --------------------------
	.section	.nv.constant0._ZN8pygpukit3ops2nn30layer_norm_modulate_f32_kernelEPKfS3_S3_Pfiiif,"a",@progbits
	.sectionflags	@""
	.align	4
.nv.constant0._ZN8pygpukit3ops2nn30layer_norm_modulate_f32_kernelEPKfS3_S3_Pfiiif:
	.zero		944


//--------------------- .nv.constant0._ZN8pygpukit3ops2nn21apply_rope_f32_kernelEPKfS3_S3_Pfiiii --------------------------
	.section	.nv.constant0._ZN8pygpukit3ops2nn21apply_rope_f32_kernelEPKfS3_S3_Pfiiii,"a",@progbits
	.sectionflags	@""
	.align	4
.nv.constant0._ZN8pygpukit3ops2nn21apply_rope_f32_kernelEPKfS3_S3_Pfiiii:
	.zero		944


//--------------------- .nv.constant0._ZN8pygpukit3ops2nn29split_axis1_second_f32_kernelEPKfPfiiii --------------------------
	.section	.nv.constant0._ZN8pygpukit3ops2nn29split_axis1_second_f32_kernelEPKfPfiiii,"a",@progbits
	.sectionflags	@""
	.align	4
.nv.constant0._ZN8pygpukit3ops2nn29split_axis1_second_f32_kernelEPKfPfiiii:
	.zero		928


//--------------------- .nv.constant0._ZN8pygpukit3ops2nn28split_axis1_first_f32_kernelEPKfPfiiii --------------------------
	.section	.nv.constant0._ZN8pygpukit3ops2nn28split_axis1_first_f32_kernelEPKfPfiiii,"a",@progbits
	.sectionflags	@""
	.align	4
.nv.constant0._ZN8pygpukit3ops2nn28split_axis1_first_f32_kernelEPKfPfiiii:
	.zero		928


//--------------------- .nv.constant0._ZN8pygpukit3ops2nn23concat_axis1_f32_kernelEPKfS3_Pfiiii --------------------------
	.section	.nv.constant0._ZN8pygpukit3ops2nn23concat_axis1_f32_kernelEPKfS3_Pfiiii,"a",@progbits
	.sectionflags	@""
	.align	4
.nv.constant0._ZN8pygpukit3ops2nn23concat_axis1_f32_kernelEPKfS3_Pfiiii:
	.zero		936


//--------------------- .nv.constant0._ZN8pygpukit3ops2nn16scale_f32_kernelEPKfPffi --------------------------
	.section	.nv.constant0._ZN8pygpukit3ops2nn16scale_f32_kernelEPKfPffi,"a",@progbits
	.sectionflags	@""
	.align	4
.nv.constant0._ZN8pygpukit3ops2nn16scale_f32_kernelEPKfPffi:
	.zero		920


//--------------------- .nv.constant0._ZN8pygpukit3ops2nn33gated_residual_inplace_f32_kernelEPfPKfS4_iii --------------------------
	.section	.nv.constant0._ZN8pygpukit3ops2nn33gated_residual_inplace_f32_kernelEPfPKfS4_iii,"a",@progbits
	.sectionflags	@""
	.align	4
.nv.constant0._ZN8pygpukit3ops2nn33gated_residual_inplace_f32_kernelEPfPKfS4_iii:
	.zero		932


//--------------------- .nv.constant0._ZN8pygpukit3ops2nn25gated_residual_f32_kernelEPKfS3_S3_Pfiii --------------------------
	.section	.nv.constant0._ZN8pygpukit3ops2nn25gated_residual_f32_kernelEPKfS3_S3_Pfiii,"a",@progbits
	.sectionflags	@""
	.align	4
.nv.constant0._ZN8pygpukit3ops2nn25gated_residual_f32_kernelEPKfS3_S3_Pfiii:
	.zero		940


//--------------------- .nv.constant0._ZN8pygpukit3ops2nn19modulate_f32_kernelEPKfS3_S3_Pfiii --------------------------
	.section	.nv.constant0._ZN8pygpukit3ops2nn19modulate_f32_kernelEPKfS3_S3_Pfiii,"a",@progbits
	.sectionflags	@""
	.align	4
.nv.constant0._ZN8pygpukit3ops2nn19modulate_f32_kernelEPKfS3_S3_Pfiii:
	.zero		940


//--------------------- .nv.constant0._ZN8pygpukit3ops2nn28layer_norm_simple_f32_kernelEPKfPfiiif --------------------------
	.section	.nv.constant0._ZN8pygpukit3ops2nn28layer_norm_simple_f32_kernelEPKfPfiiif,"a",@progbits
	.sectionflags	@""
	.align	4
.nv.constant0._ZN8pygpukit3ops2nn28layer_norm_simple_f32_kernelEPKfPfiiif:
	.zero		928


//--------------------- SYMBOLS --------------------------

	.type		.nv.reservedSmem.offset0,@object
	.size		.nv.reservedSmem.offset0,0x4
	.type		.nv.reservedSmem.cap,@object
	.size		.nv.reservedSmem.cap,0x4
